	.target	sm_100a

	.elftype	@"ET_EXEC"


//--------------------- .note.nv.tkinfo           --------------------------
	.section	.note.nv.tkinfo,"",@"SHT_NOTE"
	.sectionflags	@"SHF_NOTE_NV_TKINFO"
	.tkinfo
        /*0018*/ 	.word	0x00000002
        /*0030*/ 	.string	""
        /*0030*/ 	.string	"ptxas"
        /*0030*/ 	.string	"Cuda compilation tools, release 13.0, V13.0.88"
        /*0030*/ 	.string	"Build cuda_13.0.r13.0/compiler.36424714_0"
        /*0030*/ 	.string	"-arch sm_100a -m 64 "



//--------------------- .note.nv.cuinfo           --------------------------
	.section	.note.nv.cuinfo,"",@"SHT_NOTE"
	.sectionflags	@"SHF_NOTE_NV_CUINFO"
        /*0018*/ 	.short	0x0002
        /*001a*/ 	.short	0x0064
        /*001c*/ 	.short	0x0082
	.zero		2


//--------------------- .nv.info                  --------------------------
	.section	.nv.info,"",@"SHT_CUDA_INFO"
	.align	4


	//----- nvinfo : EIATTR_REGCOUNT
	.align		4
        /*0000*/ 	.byte	0x04, 0x2f
        /*0002*/ 	.short	(.L_19 - .L_18)
	.align		4
.L_18:
        /*0004*/ 	.word	index@(_ZN7cutlass13device_kernelINS_4gemm6kernel13GemmUniversalIN4cute5tupleIJiiiiEEENS1_10collective13CollectiveMmaINS1_35MainloopSm100TmaUmmaWarpSpecializedILi3ELi2ELi4ENS5_IJNS4_1CILi2EEESB_NSA_ILi1EEEEEEEENS5_IJNSA_ILi64EEESF_NSA_ILi32EEEEEEaNS5_IJlSC_lEEEaSI_NS4_8TiledMMAINS4_8MMA_AtomIJNS4_15SM100_MMA_S8_SSIaaiLi64ELi64ELNS4_4UMMA5MajorE0ELSN_0ELNSM_8SaturateE0EEEEEENS4_6LayoutINS5_IJSC_SC_SC_EEENS5_IJNSA_ILi0EEEST_ST_EEEEENS5_IJNS4_10UnderscoreESW_SW_EEEEENS4_23SM90_TMA_LOAD_MULTICASTENS4_14ComposedLayoutINS4_7SwizzleILi1ELi4ELi3EEENS4_18smem_ptr_flag_bitsILi8EEENSR_INS5_IJNSA_ILi8EEESG_EEENS5_IJSG_SC_EEEEEEEvNS4_8identityESZ_S19_vS1A_EENS_8epilogue10collective18CollectiveEpilogueINS1C_23Sm100TmaWarpSpecializedILi1ELi1ELi32ELb0ELb0EEEJSH_NS5_IJNSR_ISF_SC_EES1H_EEEaSI_aSI_NS1C_6fusion15FusionCallbacksIS1G_NS1J_17LinearCombinationIaiaiLNS_15FloatRoundStyleE2EEESH_S1I_JEEENS4_5SM1004TMEM4LOAD26SM100_TMEM_LOAD_16dp32b32xENS4_13SM90_TMA_LOADENS10_INS11_ILi2ELi4ELi3EEES14_NSR_INS5_IJS15_SF_EEENS5_IJSF_SC_EEEEEEENS4_39AutoVectorizingCopyWithAssumedAlignmentILi128EEENS4_14SM90_TMA_STOREES1Y_S20_S20_EEEvvEEEEvNT_6ParamsE)
        /*0008*/ 	.word	0x00000059


	//----- nvinfo : EIATTR_FRAME_SIZE
	.align		4
.L_19:
        /*000c*/ 	.byte	0x04, 0x11
        /*000e*/ 	.short	(.L_21 - .L_20)
	.align		4
.L_20:
        /*0010*/ 	.word	index@($__internal_2_$__cuda_sm10x_tcgen05_guardrail_trap_unallocated_columns_being_dealloced)
        /*0014*/ 	.word	0x00000000


	//----- nvinfo : EIATTR_FRAME_SIZE
	.align		4
.L_21:
        /*0018*/ 	.byte	0x04, 0x11
        /*001a*/ 	.short	(.L_23 - .L_22)
	.align		4
.L_22:
        /*001c*/ 	.word	index@($__internal_1_$__cuda_sm10x_tcgen05_guardrail_trap_phase_invalid_during_alloc)
        /*0020*/ 	.word	0x00000000


	//----- nvinfo : EIATTR_FRAME_SIZE
	.align		4
.L_23:
        /*0024*/ 	.byte	0x04, 0x11
        /*0026*/ 	.short	(.L_25 - .L_24)
	.align		4
.L_24:
        /*0028*/ 	.word	index@($__internal_0_$__cuda_sm10x_tcgen05_guardrail_trap_col_being_dealloced_not_returned_by_alloc)
        /*002c*/ 	.word	0x00000000


	//----- nvinfo : EIATTR_FRAME_SIZE
	.align		4
.L_25:
        /*0030*/ 	.byte	0x04, 0x11
        /*0032*/ 	.short	(.L_27 - .L_26)
	.align		4
.L_26:
        /*0034*/ 	.word	index@(_ZN7cutlass13device_kernelINS_4gemm6kernel13GemmUniversalIN4cute5tupleIJiiiiEEENS1_10collective13CollectiveMmaINS1_35MainloopSm100TmaUmmaWarpSpecializedILi3ELi2ELi4ENS5_IJNS4_1CILi2EEESB_NSA_ILi1EEEEEEEENS5_IJNSA_ILi64EEESF_NSA_ILi32EEEEEEaNS5_IJlSC_lEEEaSI_NS4_8TiledMMAINS4_8MMA_AtomIJNS4_15SM100_MMA_S8_SSIaaiLi64ELi64ELNS4_4UMMA5MajorE0ELSN_0ELNSM_8SaturateE0EEEEEENS4_6LayoutINS5_IJSC_SC_SC_EEENS5_IJNSA_ILi0EEEST_ST_EEEEENS5_IJNS4_10UnderscoreESW_SW_EEEEENS4_23SM90_TMA_LOAD_MULTICASTENS4_14ComposedLayoutINS4_7SwizzleILi1ELi4ELi3EEENS4_18smem_ptr_flag_bitsILi8EEENSR_INS5_IJNSA_ILi8EEESG_EEENS5_IJSG_SC_EEEEEEEvNS4_8identityESZ_S19_vS1A_EENS_8epilogue10collective18CollectiveEpilogueINS1C_23Sm100TmaWarpSpecializedILi1ELi1ELi32ELb0ELb0EEEJSH_NS5_IJNSR_ISF_SC_EES1H_EEEaSI_aSI_NS1C_6fusion15FusionCallbacksIS1G_NS1J_17LinearCombinationIaiaiLNS_15FloatRoundStyleE2EEESH_S1I_JEEENS4_5SM1004TMEM4LOAD26SM100_TMEM_LOAD_16dp32b32xENS4_13SM90_TMA_LOADENS10_INS11_ILi2ELi4ELi3EEES14_NSR_INS5_IJS15_SF_EEENS5_IJSF_SC_EEEEEEENS4_39AutoVectorizingCopyWithAssumedAlignmentILi128EEENS4_14SM90_TMA_STOREES1Y_S20_S20_EEEvvEEEEvNT_6ParamsE)
        /*0038*/ 	.word	0x00000000


	//----- nvinfo : EIATTR_MIN_STACK_SIZE
	.align		4
.L_27:
        /*003c*/ 	.byte	0x04, 0x12
        /*003e*/ 	.short	(.L_29 - .L_28)
	.align		4
.L_28:
        /*0040*/ 	.word	index@(_ZN7cutlass13device_kernelINS_4gemm6kernel13GemmUniversalIN4cute5tupleIJiiiiEEENS1_10collective13CollectiveMmaINS1_35MainloopSm100TmaUmmaWarpSpecializedILi3ELi2ELi4ENS5_IJNS4_1CILi2EEESB_NSA_ILi1EEEEEEEENS5_IJNSA_ILi64EEESF_NSA_ILi32EEEEEEaNS5_IJlSC_lEEEaSI_NS4_8TiledMMAINS4_8MMA_AtomIJNS4_15SM100_MMA_S8_SSIaaiLi64ELi64ELNS4_4UMMA5MajorE0ELSN_0ELNSM_8SaturateE0EEEEEENS4_6LayoutINS5_IJSC_SC_SC_EEENS5_IJNSA_ILi0EEEST_ST_EEEEENS5_IJNS4_10UnderscoreESW_SW_EEEEENS4_23SM90_TMA_LOAD_MULTICASTENS4_14ComposedLayoutINS4_7SwizzleILi1ELi4ELi3EEENS4_18smem_ptr_flag_bitsILi8EEENSR_INS5_IJNSA_ILi8EEESG_EEENS5_IJSG_SC_EEEEEEEvNS4_8identityESZ_S19_vS1A_EENS_8epilogue10collective18CollectiveEpilogueINS1C_23Sm100TmaWarpSpecializedILi1ELi1ELi32ELb0ELb0EEEJSH_NS5_IJNSR_ISF_SC_EES1H_EEEaSI_aSI_NS1C_6fusion15FusionCallbacksIS1G_NS1J_17LinearCombinationIaiaiLNS_15FloatRoundStyleE2EEESH_S1I_JEEENS4_5SM1004TMEM4LOAD26SM100_TMEM_LOAD_16dp32b32xENS4_13SM90_TMA_LOADENS10_INS11_ILi2ELi4ELi3EEES14_NSR_INS5_IJS15_SF_EEENS5_IJSF_SC_EEEEEEENS4_39AutoVectorizingCopyWithAssumedAlignmentILi128EEENS4_14SM90_TMA_STOREES1Y_S20_S20_EEEvvEEEEvNT_6ParamsE)
        /*0044*/ 	.word	0x00000000
.L_29:


//--------------------- .nv.compat                --------------------------
	.section	.nv.compat,"",@"SHT_CUDA_COMPAT_INFO"
	.align	4
        /*0000*/ 	.byte	0x02, 0x09, 0x01, 0x00, 0x02, 0x02, 0x03, 0x00, 0x02, 0x05, 0x06, 0x00, 0x03, 0x07, 0x01, 0x01
        /*0010*/ 	.byte	0x02, 0x03, 0x01, 0x00, 0x02, 0x06, 0x01, 0x00, 0x04, 0x0b, 0x08, 0x00, 0x01, 0x00, 0x00, 0x00
        /*0020*/ 	.byte	0x00, 0x00, 0x00, 0x00


//--------------------- .nv.info._ZN7cutlass13device_kernelINS_4gemm6kernel13GemmUniversalIN4cute5tupleIJiiiiEEENS1_10collective13CollectiveMmaINS1_35MainloopSm100TmaUmmaWarpSpecializedILi3ELi2ELi4ENS5_IJNS4_1CILi2EEESB_NSA_ILi1EEEEEEEENS5_IJNSA_ILi64EEESF_NSA_ILi32EEEEEEaNS5_IJlSC_lEEEaSI_NS4_8TiledMMAINS4_8MMA_AtomIJNS4_15SM100_MMA_S8_SSIaaiLi64ELi64ELNS4_4UMMA5MajorE0ELSN_0ELNSM_8SaturateE0EEEEEENS4_6LayoutINS5_IJSC_SC_SC_EEENS5_IJNSA_ILi0EEEST_ST_EEEEENS5_IJNS4_10UnderscoreESW_SW_EEEEENS4_23SM90_TMA_LOAD_MULTICASTENS4_14ComposedLayoutINS4_7SwizzleILi1ELi4ELi3EEENS4_18smem_ptr_flag_bitsILi8EEENSR_INS5_IJNSA_ILi8EEESG_EEENS5_IJSG_SC_EEEEEEEvNS4_8identityESZ_S19_vS1A_EENS_8epilogue10collective18CollectiveEpilogueINS1C_23Sm100TmaWarpSpecializedILi1ELi1ELi32ELb0ELb0EEEJSH_NS5_IJNSR_ISF_SC_EES1H_EEEaSI_aSI_NS1C_6fusion15FusionCallbacksIS1G_NS1J_17LinearCombinationIaiaiLNS_15FloatRoundStyleE2EEESH_S1I_JEEENS4_5SM1004TMEM4LOAD26SM100_TMEM_LOAD_16dp32b32xENS4_13SM90_TMA_LOADENS10_INS11_ILi2ELi4ELi3EEES14_NSR_INS5_IJS15_SF_EEENS5_IJSF_SC_EEEEEEENS4_39AutoVectorizingCopyWithAssumedAlignmentILi128EEENS4_14SM90_TMA_STOREES1Y_S20_S20_EEEvvEEEEvNT_6ParamsE --------------------------
	.section	.nv.info._ZN7cutlass13device_kernelINS_4gemm6kernel13GemmUniversalIN4cute5tupleIJiiiiEEENS1_10collective13CollectiveMmaINS1_35MainloopSm100TmaUmmaWarpSpecializedILi3ELi2ELi4ENS5_IJNS4_1CILi2EEESB_NSA_ILi1EEEEEEEENS5_IJNSA_ILi64EEESF_NSA_ILi32EEEEEEaNS5_IJlSC_lEEEaSI_NS4_8TiledMMAINS4_8MMA_AtomIJNS4_15SM100_MMA_S8_SSIaaiLi64ELi64ELNS4_4UMMA5MajorE0ELSN_0ELNSM_8SaturateE0EEEEEENS4_6LayoutINS5_IJSC_SC_SC_EEENS5_IJNSA_ILi0EEEST_ST_EEEEENS5_IJNS4_10UnderscoreESW_SW_EEEEENS4_23SM90_TMA_LOAD_MULTICASTENS4_14ComposedLayoutINS4_7SwizzleILi1ELi4ELi3EEENS4_18smem_ptr_flag_bitsILi8EEENSR_INS5_IJNSA_ILi8EEESG_EEENS5_IJSG_SC_EEEEEEEvNS4_8identityESZ_S19_vS1A_EENS_8epilogue10collective18CollectiveEpilogueINS1C_23Sm100TmaWarpSpecializedILi1ELi1ELi32ELb0ELb0EEEJSH_NS5_IJNSR_ISF_SC_EES1H_EEEaSI_aSI_NS1C_6fusion15FusionCallbacksIS1G_NS1J_17LinearCombinationIaiaiLNS_15FloatRoundStyleE2EEESH_S1I_JEEENS4_5SM1004TMEM4LOAD26SM100_TMEM_LOAD_16dp32b32xENS4_13SM90_TMA_LOADENS10_INS11_ILi2ELi4ELi3EEES14_NSR_INS5_IJS15_SF_EEENS5_IJSF_SC_EEEEEEENS4_39AutoVectorizingCopyWithAssumedAlignmentILi128EEENS4_14SM90_TMA_STOREES1Y_S20_S20_EEEvvEEEEvNT_6ParamsE,"",@"SHT_CUDA_INFO"
	.sectionflags	@""
	.align	4


	//----- nvinfo : EIATTR_CUDA_API_VERSION
	.align		4
        /*0000*/ 	.byte	0x04, 0x37
        /*0002*/ 	.short	(.L_31 - .L_30)
.L_30:
        /*0004*/ 	.word	0x00000082


	//----- nvinfo : EIATTR_KPARAM_INFO
	.align		4
.L_31:
        /*0008*/ 	.byte	0x04, 0x17
        /*000a*/ 	.short	(.L_33 - .L_32)
.L_32:
        /*000c*/ 	.word	0x00000000
        /*0010*/ 	.short	0x0000
        /*0012*/ 	.short	0x0000
        /*0014*/ 	.byte	0x00, 0xf0, 0x01, 0x20


	//----- nvinfo : EIATTR_AT_ENTRY_FRAGMENTS
	.align		4
.L_33:
        /*0018*/ 	.byte	0x04, 0x4f
        /*001a*/ 	.short	(.L_35 - .L_34)


	//   ....[0]....
.L_34:
        /*001c*/ 	.word	0x00000006


	//----- nvinfo : EIATTR_RESERVED_SMEM_USED
	.align		4
.L_35:
        /*0020*/ 	.byte	0x01, 0x41
	.zero		2


	//----- nvinfo : EIATTR_SPARSE_MMA_MASK
	.align		4
        /*0024*/ 	.byte	0x03, 0x50
        /*0026*/ 	.short	0x0000


	//----- nvinfo : EIATTR_TCGEN05_1CTA_USED
	.align		4
        /*0028*/ 	.byte	0x01, 0x51
	.zero		2


	//----- nvinfo : EIATTR_MAXREG_COUNT
	.align		4
        /*002c*/ 	.byte	0x03, 0x1b
        /*002e*/ 	.short	0x00ff


	//----- nvinfo : EIATTR_NUM_BARRIERS
	.align		4
        /*0030*/ 	.byte	0x02, 0x4c
        /*0032*/ 	.byte	0x07
	.zero		1


	//----- nvinfo : EIATTR_EXTERNS
	.align		4
        /*0034*/ 	.byte	0x04, 0x0f
        /*0036*/ 	.short	(.L_37 - .L_36)


	//   ....[0]....
	.align		4
.L_36:
        /*0038*/ 	.word	index@(__assertfail)


	//----- nvinfo : EIATTR_MERCURY_ISA_VERSION
	.align		4
.L_37:
        /*003c*/ 	.byte	0x03, 0x5f
        /*003e*/ 	.short	0x0101


	//----- nvinfo : EIATTR_INT_WARP_WIDE_INSTR_OFFSETS
	.align		4
        /*0040*/ 	.byte	0x04, 0x31
        /*0042*/ 	.short	(.L_39 - .L_38)


	//   ....[0]....
.L_38:
        /*0044*/ 	.word	0x00003bc0


	//   ....[1]....
        /*0048*/ 	.word	0x00003bf0


	//   ....[2]....
        /*004c*/ 	.word	0x00003c10


	//   ....[3]....
        /*0050*/ 	.word	0x00004740


	//   ....[4]....
        /*0054*/ 	.word	0x000047f0


	//----- nvinfo : EIATTR_COOP_GROUP_MASK_REGIDS
	.align		4
.L_39:
        /*0058*/ 	.byte	0x04, 0x29
        /*005a*/ 	.short	(.L_41 - .L_40)


	//   ....[0]....
.L_40:
        /*005c*/ 	.word	0xffffffff


	//   ....[1]....
        /*0060*/ 	.word	0xffffffff


	//   ....[2]....
        /*0064*/ 	.word	0xffffffff


	//   ....[3]....
        /*0068*/ 	.word	0xffffffff


	//   ....[4]....
        /*006c*/ 	.word	0xffffffff


	//   ....[5]....
        /*0070*/ 	.word	0xffffffff


	//   ....[6]....
        /*0074*/ 	.word	0xffffffff


	//   ....[7]....
        /*0078*/ 	.word	0xffffffff


	//   ....[8]....
        /*007c*/ 	.word	0xffffffff


	//   ....[9]....
        /*0080*/ 	.word	0xffffffff


	//   ....[10]....
        /*0084*/ 	.word	0xffffffff


	//   ....[11]....
        /*0088*/ 	.word	0xffffffff


	//   ....[12]....
        /*008c*/ 	.word	0xffffffff


	//   ....[13]....
        /*0090*/ 	.word	0xffffffff


	//----- nvinfo : EIATTR_COOP_GROUP_INSTR_OFFSETS
	.align		4
.L_41:
        /*0094*/ 	.byte	0x04, 0x28
        /*0096*/ 	.short	(.L_43 - .L_42)


	//   ....[0]....
.L_42:
        /*0098*/ 	.word	0x00000080


	//   ....[1]....
        /*009c*/ 	.word	0x000004e0


	//   ....[2]....
        /*00a0*/ 	.word	0x00000670


	//   ....[3]....
        /*00a4*/ 	.word	0x000007b0


	//   ....[4]....
        /*00a8*/ 	.word	0x000008b0


	//   ....[5]....
        /*00ac*/ 	.word	0x00000a20


	//   ....[6]....
        /*00b0*/ 	.word	0x00000bc0


	//   ....[7]....
        /*00b4*/ 	.word	0x00000d70


	//   ....[8]....
        /*00b8*/ 	.word	0x000020f0


	//   ....[9]....
        /*00bc*/ 	.word	0x00002f00


	//   ....[10]....
        /*00c0*/ 	.word	0x00003110


	//   ....[11]....
        /*00c4*/ 	.word	0x00003140


	//   ....[12]....
        /*00c8*/ 	.word	0x00003aa0


	//   ....[13]....
        /*00cc*/ 	.word	0x00003cd0


	//----- nvinfo : EIATTR_VRC_CTA_INIT_COUNT
	.align		4
.L_43:
        /*00d0*/ 	.byte	0x02, 0x4a
        /*00d2*/ 	.byte	0x80
	.zero		1


	//----- nvinfo : EIATTR_SYSCALL_OFFSETS
	.align		4
        /*00d4*/ 	.byte	0x04, 0x46
        /*00d6*/ 	.short	(.L_45 - .L_44)


	//   ....[0]....
.L_44:
        /*00d8*/ 	.word	0x00005350


	//   ....[1]....
        /*00dc*/ 	.word	0x00005490


	//   ....[2]....
        /*00e0*/ 	.word	0x00005c10


	//----- nvinfo : EIATTR_MBARRIER_INSTR_OFFSETS
	.align		4
.L_45:
        /*00e4*/ 	.byte	0x04, 0x39
        /*00e6*/ 	.short	(.L_47 - .L_46)


	//   ....[0]....
.L_46:
        /*00e8*/ 	.word	0x00000600
        /*00ec*/ 	.word	0x000000ff
        /*00f0*/ 	.word	0x00000000
        /*00f4*/ 	.short	0x0100
        /*00f6*/ 	.byte	0x04
	.zero		1


	//   ....[1]....
        /*00f8*/ 	.word	0x00000610
        /*00fc*/ 	.word	0x000000ff
        /*0100*/ 	.word	0x00000018
        /*0104*/ 	.short	0x0100
        /*0106*/ 	.byte	0x04
	.zero		1


	//   ....[2]....
        /*0108*/ 	.word	0x00000620
        /*010c*/ 	.word	0x000000ff
        /*0110*/ 	.word	0x00000008
        /*0114*/ 	.short	0x0100
        /*0116*/ 	.byte	0x04
	.zero		1


	//   ....[3]....
        /*0118*/ 	.word	0x00000630
        /*011c*/ 	.word	0x000000ff
        /*0120*/ 	.word	0x00000020
        /*0124*/ 	.short	0x0100
        /*0126*/ 	.byte	0x04
	.zero		1


	//   ....[4]....
        /*0128*/ 	.word	0x00000640
        /*012c*/ 	.word	0x000000ff
        /*0130*/ 	.word	0x00000010
        /*0134*/ 	.short	0x0100
        /*0136*/ 	.byte	0x04
	.zero		1


	//   ....[5]....
        /*0138*/ 	.word	0x00000650
        /*013c*/ 	.word	0x000000ff
        /*0140*/ 	.word	0x00000028
        /*0144*/ 	.short	0x0100
        /*0146*/ 	.byte	0x04
	.zero		1


	//   ....[6]....
        /*0148*/ 	.word	0x00000780
        /*014c*/ 	.word	0x000000ff
        /*0150*/ 	.word	0x00000030
        /*0154*/ 	.short	0x0100
        /*0156*/ 	.byte	0x04
	.zero		1


	//   ....[7]....
        /*0158*/ 	.word	0x00000790
        /*015c*/ 	.word	0x000000ff
        /*0160*/ 	.word	0x00000038
        /*0164*/ 	.short	0x0100
        /*0166*/ 	.byte	0x04
	.zero		1


	//   ....[8]....
        /*0168*/ 	.word	0x00000880
        /*016c*/ 	.word	0x000000ff
        /*0170*/ 	.word	0x00000040
        /*0174*/ 	.short	0x0100
        /*0176*/ 	.byte	0x06
	.zero		1


	//   ....[9]....
        /*0178*/ 	.word	0x00000890
        /*017c*/ 	.word	0x000000ff
        /*0180*/ 	.word	0x00000048
        /*0184*/ 	.short	0x0100
        /*0186*/ 	.byte	0x06
	.zero		1


	//   ....[10]....
        /*0188*/ 	.word	0x000009d0
        /*018c*/ 	.word	0x000000ff
        /*0190*/ 	.word	0x00000050
        /*0194*/ 	.short	0x0100
        /*0196*/ 	.byte	0x06
	.zero		1


	//   ....[11]....
        /*0198*/ 	.word	0x000009e0
        /*019c*/ 	.word	0x000000ff
        /*01a0*/ 	.word	0x00000060
        /*01a4*/ 	.short	0x0100
        /*01a6*/ 	.byte	0x06
	.zero		1


	//   ....[12]....
        /*01a8*/ 	.word	0x000009f0
        /*01ac*/ 	.word	0x000000ff
        /*01b0*/ 	.word	0x00000058
        /*01b4*/ 	.short	0x0100
        /*01b6*/ 	.byte	0x06
	.zero		1


	//   ....[13]....
        /*01b8*/ 	.word	0x00000a00
        /*01bc*/ 	.word	0x000000ff
        /*01c0*/ 	.word	0x00000068
        /*01c4*/ 	.short	0x0100
        /*01c6*/ 	.byte	0x06
	.zero		1


	//   ....[14]....
        /*01c8*/ 	.word	0x00000b30
        /*01cc*/ 	.word	0x000000ff
        /*01d0*/ 	.word	0x00000070
        /*01d4*/ 	.short	0x0100
        /*01d6*/ 	.byte	0x04
	.zero		1


	//   ....[15]....
        /*01d8*/ 	.word	0x00000b40
        /*01dc*/ 	.word	0x000000ff
        /*01e0*/ 	.word	0x00000090
        /*01e4*/ 	.short	0x0100
        /*01e6*/ 	.byte	0x04
	.zero		1


	//   ....[16]....
        /*01e8*/ 	.word	0x00000b50
        /*01ec*/ 	.word	0x000000ff
        /*01f0*/ 	.word	0x00000078
        /*01f4*/ 	.short	0x0100
        /*01f6*/ 	.byte	0x04
	.zero		1


	//   ....[17]....
        /*01f8*/ 	.word	0x00000b60
        /*01fc*/ 	.word	0x000000ff
        /*0200*/ 	.word	0x00000098
        /*0204*/ 	.short	0x0100
        /*0206*/ 	.byte	0x04
	.zero		1


	//   ....[18]....
        /*0208*/ 	.word	0x00000b70
        /*020c*/ 	.word	0x000000ff
        /*0210*/ 	.word	0x00000080
        /*0214*/ 	.short	0x0100
        /*0216*/ 	.byte	0x04
	.zero		1


	//   ....[19]....
        /*0218*/ 	.word	0x00000b80
        /*021c*/ 	.word	0x000000ff
        /*0220*/ 	.word	0x000000a0
        /*0224*/ 	.short	0x0100
        /*0226*/ 	.byte	0x04
	.zero		1


	//   ....[20]....
        /*0228*/ 	.word	0x00000b90
        /*022c*/ 	.word	0x000000ff
        /*0230*/ 	.word	0x00000088
        /*0234*/ 	.short	0x0100
        /*0236*/ 	.byte	0x04
	.zero		1


	//   ....[21]....
        /*0238*/ 	.word	0x00000ba0
        /*023c*/ 	.word	0x000000ff
        /*0240*/ 	.word	0x000000a8
        /*0244*/ 	.short	0x0100
        /*0246*/ 	.byte	0x04
	.zero		1


	//   ....[22]....
        /*0248*/ 	.word	0x00000c90
        /*024c*/ 	.word	0x000000ff
        /*0250*/ 	.word	0x000000b0
        /*0254*/ 	.short	0x0100
        /*0256*/ 	.byte	0x04
	.zero		1


	//   ....[23]....
        /*0258*/ 	.word	0x00000ca0
        /*025c*/ 	.word	0x000000ff
        /*0260*/ 	.word	0x000000c0
        /*0264*/ 	.short	0x0100
        /*0266*/ 	.byte	0x04
	.zero		1


	//   ....[24]....
        /*0268*/ 	.word	0x00000cb0
        /*026c*/ 	.word	0x000000ff
        /*0270*/ 	.word	0x000000b8
        /*0274*/ 	.short	0x0100
        /*0276*/ 	.byte	0x04
	.zero		1


	//   ....[25]....
        /*0278*/ 	.word	0x00000cc0
        /*027c*/ 	.word	0x000000ff
        /*0280*/ 	.word	0x000000c8
        /*0284*/ 	.short	0x0100
        /*0286*/ 	.byte	0x04
	.zero		1


	//   ....[26]....
        /*0288*/ 	.word	0x00001920
        /*028c*/ 	.word	0x00000000
        /*0290*/ 	.word	0x000000c0
        /*0294*/ 	.short	0x010a
        /*0296*/ 	.byte	0xff
	.zero		1


	//   ....[27]....
        /*0298*/ 	.word	0x00001950
        /*029c*/ 	.word	0x00000000
        /*02a0*/ 	.word	0x000000b0
        /*02a4*/ 	.short	0x0101
        /*02a6*/ 	.byte	0xff
	.zero		1


	//   ....[28]....
        /*02a8*/ 	.word	0x00001a30
        /*02ac*/ 	.word	0x000000ff
        /*02b0*/ 	.word	0x00000018
        /*02b4*/ 	.short	0x010a
        /*02b6*/ 	.byte	0x04
	.zero		1


	//   ....[29]....
        /*02b8*/ 	.word	0x00001ab0
        /*02bc*/ 	.word	0x000000ff
        /*02c0*/ 	.word	0x00000018
        /*02c4*/ 	.short	0x010a
        /*02c6*/ 	.byte	0x21
	.zero		1


	//   ....[30]....
        /*02c8*/ 	.word	0x00001c40
        /*02cc*/ 	.word	0x000000ff
        /*02d0*/ 	.word	0x00000018
        /*02d4*/ 	.short	0x010a
        /*02d6*/ 	.byte	0x08
	.zero		1


	//   ....[31]....
        /*02d8*/ 	.word	0x00001d80
        /*02dc*/ 	.word	0x000000ff
        /*02e0*/ 	.word	0x00000048
        /*02e4*/ 	.short	0x0101
        /*02e6*/ 	.byte	0x06
	.zero		1


	//   ....[32]....
        /*02e8*/ 	.word	0x00001da0
        /*02ec*/ 	.word	0x000000ff
        /*02f0*/ 	.word	0x00000018
        /*02f4*/ 	.short	0x010a
        /*02f6*/ 	.byte	0x04
	.zero		1


	//   ....[33]....
        /*02f8*/ 	.word	0x00001e20
        /*02fc*/ 	.word	0x000000ff
        /*0300*/ 	.word	0x00000018
        /*0304*/ 	.short	0x010a
        /*0306*/ 	.byte	0x11
	.zero		1


	//   ....[34]....
        /*0308*/ 	.word	0x00001fb0
        /*030c*/ 	.word	0x000000ff
        /*0310*/ 	.word	0x00000018
        /*0314*/ 	.short	0x010a
        /*0316*/ 	.byte	0x07
	.zero		1


	//   ....[35]....
        /*0318*/ 	.word	0x00002120
        /*031c*/ 	.word	0x00000003
        /*0320*/ 	.word	0x00000050
        /*0324*/ 	.short	0x010a
        /*0326*/ 	.byte	0xff
	.zero		1


	//   ....[36]....
        /*0328*/ 	.word	0x00002270
        /*032c*/ 	.word	0x00000000
        /*0330*/ 	.word	0x00000000
        /*0334*/ 	.short	0x0101
        /*0336*/ 	.byte	0xff
	.zero		1


	//   ....[37]....
        /*0338*/ 	.word	0x00002810
        /*033c*/ 	.word	0x000000ff
        /*0340*/ 	.word	0x00000000
        /*0344*/ 	.short	0x010a
        /*0346*/ 	.byte	0x04
	.zero		1


	//   ....[38]....
        /*0348*/ 	.word	0x000028a0
        /*034c*/ 	.word	0x000000ff
        /*0350*/ 	.word	0x00000000
        /*0354*/ 	.short	0x010a
        /*0356*/ 	.byte	0x05
	.zero		1


	//   ....[39]....
        /*0358*/ 	.word	0x00002940
        /*035c*/ 	.word	0x00000000
        /*0360*/ 	.word	0x00000000
        /*0364*/ 	.short	0x010a
        /*0366*/ 	.byte	0xff
	.zero		1


	//   ....[40]....
        /*0368*/ 	.word	0x00002a60
        /*036c*/ 	.word	0x00000002
        /*0370*/ 	.word	0x000000b0
        /*0374*/ 	.short	0x010a
        /*0376*/ 	.byte	0xff
	.zero		1


	//   ....[41]....
        /*0378*/ 	.word	0x00002ad0
        /*037c*/ 	.word	0x00000002
        /*0380*/ 	.word	0x00000000
        /*0384*/ 	.short	0x0101
        /*0386*/ 	.byte	0xff
	.zero		1


	//   ....[42]....
        /*0388*/ 	.word	0x00002af0
        /*038c*/ 	.word	0x000000ff
        /*0390*/ 	.word	0x00000060
        /*0394*/ 	.short	0x010a
        /*0396*/ 	.byte	0x04
	.zero		1


	//   ....[43]....
        /*0398*/ 	.word	0x00002c10
        /*039c*/ 	.word	0x00000002
        /*03a0*/ 	.word	0x00000050
        /*03a4*/ 	.short	0x010a
        /*03a6*/ 	.byte	0xff
	.zero		1


	//   ....[44]....
        /*03a8*/ 	.word	0x00002d10
        /*03ac*/ 	.word	0x00000002
        /*03b0*/ 	.word	0x00000000
        /*03b4*/ 	.short	0x0101
        /*03b6*/ 	.byte	0xff
	.zero		1


	//   ....[45]....
        /*03b8*/ 	.word	0x00002da0
        /*03bc*/ 	.word	0x000000ff
        /*03c0*/ 	.word	0x00000060
        /*03c4*/ 	.short	0x0106
        /*03c6*/ 	.byte	0x04
	.zero		1


	//   ....[46]....
        /*03c8*/ 	.word	0x00002dc0
        /*03cc*/ 	.word	0x000000ff
        /*03d0*/ 	.word	0x00000060
        /*03d4*/ 	.short	0x010a
        /*03d6*/ 	.byte	0x04
	.zero		1


	//   ....[47]....
        /*03d8*/ 	.word	0x00002e50
        /*03dc*/ 	.word	0x000000ff
        /*03e0*/ 	.word	0x00000060
        /*03e4*/ 	.short	0x0106
        /*03e6*/ 	.byte	0x07
	.zero		1


	//   ....[48]....
        /*03e8*/ 	.word	0x00002e90
        /*03ec*/ 	.word	0x00000000
        /*03f0*/ 	.word	0x00000060
        /*03f4*/ 	.short	0x010a
        /*03f6*/ 	.byte	0xff
	.zero		1


	//   ....[49]....
        /*03f8*/ 	.word	0x00003380
        /*03fc*/ 	.word	0x00000000
        /*0400*/ 	.word	0x00000050
        /*0404*/ 	.short	0x010a
        /*0406*/ 	.byte	0xff
	.zero		1


	//   ....[50]....
        /*0408*/ 	.word	0x00003480
        /*040c*/ 	.word	0x00000003
        /*0410*/ 	.word	0x00000000
        /*0414*/ 	.short	0x0101
        /*0416*/ 	.byte	0xff
	.zero		1


	//   ....[51]....
        /*0418*/ 	.word	0x00003490
        /*041c*/ 	.word	0x000000ff
        /*0420*/ 	.word	0x00000000
        /*0424*/ 	.short	0x010a
        /*0426*/ 	.byte	0x04
	.zero		1


	//   ....[52]....
        /*0428*/ 	.word	0x000034b0
        /*042c*/ 	.word	0x000000ff
        /*0430*/ 	.word	0x00000090
        /*0434*/ 	.short	0x010a
        /*0436*/ 	.byte	0x13
	.zero		1


	//   ....[53]....
        /*0438*/ 	.word	0x000035f0
        /*043c*/ 	.word	0x000000ff
        /*0440*/ 	.word	0x00000000
        /*0444*/ 	.short	0x010a
        /*0446*/ 	.byte	0x06
	.zero		1


	//   ....[54]....
        /*0448*/ 	.word	0x000036f0
        /*044c*/ 	.word	0x000000ff
        /*0450*/ 	.word	0x00000000
        /*0454*/ 	.short	0x010a
        /*0456*/ 	.byte	0x04
	.zero		1


	//   ....[55]....
        /*0458*/ 	.word	0x000038d0
        /*045c*/ 	.word	0x000000ff
        /*0460*/ 	.word	0x00000000
        /*0464*/ 	.short	0x010a
        /*0466*/ 	.byte	0x04
	.zero		1


	//   ....[56]....
        /*0468*/ 	.word	0x00003960
        /*046c*/ 	.word	0x000000ff
        /*0470*/ 	.word	0x00000000
        /*0474*/ 	.short	0x010a
        /*0476*/ 	.byte	0x05
	.zero		1


	//   ....[57]....
        /*0478*/ 	.word	0x000039f0
        /*047c*/ 	.word	0x000000ff
        /*0480*/ 	.word	0x00000000
        /*0484*/ 	.short	0x010a
        /*0486*/ 	.byte	0x05
	.zero		1


	//   ....[58]....
        /*0488*/ 	.word	0x00003a80
        /*048c*/ 	.word	0x000000ff
        /*0490*/ 	.word	0x00000000
        /*0494*/ 	.short	0x010a
        /*0496*/ 	.byte	0x04
	.zero		1


	//   ....[59]....
        /*0498*/ 	.word	0x00003f20
        /*049c*/ 	.word	0x0000000c
        /*04a0*/ 	.word	0x00000050
        /*04a4*/ 	.short	0x010a
        /*04a6*/ 	.byte	0xff
	.zero		1


	//   ....[60]....
        /*04a8*/ 	.word	0x00004090
        /*04ac*/ 	.word	0x00000000
        /*04b0*/ 	.word	0x00000000
        /*04b4*/ 	.short	0x0101
        /*04b6*/ 	.byte	0xff
	.zero		1


	//   ....[61]....
        /*04b8*/ 	.word	0x00004500
        /*04bc*/ 	.word	0x000000ff
        /*04c0*/ 	.word	0x00000048
        /*04c4*/ 	.short	0x010a
        /*04c6*/ 	.byte	0x11
	.zero		1


	//   ....[62]....
        /*04c8*/ 	.word	0x00004680
        /*04cc*/ 	.word	0x000000ff
        /*04d0*/ 	.word	0x00000038
        /*04d4*/ 	.short	0x010a
        /*04d6*/ 	.byte	0x11
	.zero		1


	//   ....[63]....
        /*04d8*/ 	.word	0x00004890
        /*04dc*/ 	.word	0x000000ff
        /*04e0*/ 	.word	0x00000030
        /*04e4*/ 	.short	0x010b
        /*04e6*/ 	.byte	0x11
	.zero		1


	//   ....[64]....
        /*04e8*/ 	.word	0x000048a0
        /*04ec*/ 	.word	0x000000ff
        /*04f0*/ 	.word	0x00000000
        /*04f4*/ 	.short	0x0101
        /*04f6*/ 	.byte	0x30
	.zero		1


	//   ....[65]....
        /*04f8*/ 	.word	0x000048e0
        /*04fc*/ 	.word	0x00000000
        /*0500*/ 	.word	0x00000038
        /*0504*/ 	.short	0x010a
        /*0506*/ 	.byte	0xff
	.zero		1


	//   ....[66]....
        /*0508*/ 	.word	0x00004c10
        /*050c*/ 	.word	0x00000003
        /*0510*/ 	.word	0x00000050
        /*0514*/ 	.short	0x010a
        /*0516*/ 	.byte	0xff
	.zero		1


	//   ....[67]....
        /*0518*/ 	.word	0x00004d90
        /*051c*/ 	.word	0x00000000
        /*0520*/ 	.word	0x00000000
        /*0524*/ 	.short	0x0101
        /*0526*/ 	.byte	0xff
	.zero		1


	//   ....[68]....
        /*0528*/ 	.word	0x000057f0
        /*052c*/ 	.word	0x000000ff
        /*0530*/ 	.word	0x00000030
        /*0534*/ 	.short	0x010a
        /*0536*/ 	.byte	0x2c
	.zero		1


	//   ....[69]....
        /*0538*/ 	.word	0x00005800
        /*053c*/ 	.word	0x00000010
        /*0540*/ 	.word	0x00000070
        /*0544*/ 	.short	0x010a
        /*0546*/ 	.byte	0xff
	.zero		1


	//   ....[70]....
        /*0548*/ 	.word	0x000059b0
        /*054c*/ 	.word	0x000000ff
        /*0550*/ 	.word	0x00000030
        /*0554*/ 	.short	0x010a
        /*0556*/ 	.byte	0x2c
	.zero		1


	//   ....[71]....
        /*0558*/ 	.word	0x00005a90
        /*055c*/ 	.word	0x000000ff
        /*0560*/ 	.word	0x00000000
        /*0564*/ 	.short	0x0101
        /*0566*/ 	.byte	0x04
	.zero		1


	//   ....[72]....
        /*0568*/ 	.word	0x00005af0
        /*056c*/ 	.word	0x00000010
        /*0570*/ 	.word	0x00000070
        /*0574*/ 	.short	0x010a
        /*0576*/ 	.byte	0xff
	.zero		1


	//   ....[73]....
        /*0578*/ 	.word	0x00005db0
        /*057c*/ 	.word	0x000000ff
        /*0580*/ 	.word	0x00000000
        /*0584*/ 	.short	0x0101
        /*0586*/ 	.byte	0x04
	.zero		1


	//   ....[74]....
        /*0588*/ 	.word	0x000067b0
        /*058c*/ 	.word	0x00000000
        /*0590*/ 	.word	0x000000c0
        /*0594*/ 	.short	0x010a
        /*0596*/ 	.byte	0xff
	.zero		1


	//   ....[75]....
        /*0598*/ 	.word	0x00006810
        /*059c*/ 	.word	0x00000000
        /*05a0*/ 	.word	0x00000018
        /*05a4*/ 	.short	0x010a
        /*05a6*/ 	.byte	0xff
	.zero		1


	//   ....[76]....
        /*05a8*/ 	.word	0x00006870
        /*05ac*/ 	.word	0x00000000
        /*05b0*/ 	.word	0x00000018
        /*05b4*/ 	.short	0x010a
        /*05b6*/ 	.byte	0xff
	.zero		1


	//   ....[77]....
        /*05b8*/ 	.word	0x000068c0
        /*05bc*/ 	.word	0x00000003
        /*05c0*/ 	.word	0x00000050
        /*05c4*/ 	.short	0x010a
        /*05c6*/ 	.byte	0xff
	.zero		1


	//   ....[78]....
        /*05c8*/ 	.word	0x00006920
        /*05cc*/ 	.word	0x00000000
        /*05d0*/ 	.word	0x00000000
        /*05d4*/ 	.short	0x010a
        /*05d6*/ 	.byte	0xff
	.zero		1


	//   ....[79]....
        /*05d8*/ 	.word	0x00006980
        /*05dc*/ 	.word	0x00000000
        /*05e0*/ 	.word	0x00000000
        /*05e4*/ 	.short	0x010a
        /*05e6*/ 	.byte	0xff
	.zero		1


	//   ....[80]....
        /*05e8*/ 	.word	0x000069d0
        /*05ec*/ 	.word	0x00000002
        /*05f0*/ 	.word	0x000000b0
        /*05f4*/ 	.short	0x010a
        /*05f6*/ 	.byte	0xff
	.zero		1


	//   ....[81]....
        /*05f8*/ 	.word	0x00006a30
        /*05fc*/ 	.word	0x00000002
        /*0600*/ 	.word	0x00000060
        /*0604*/ 	.short	0x010a
        /*0606*/ 	.byte	0xff
	.zero		1


	//   ....[82]....
        /*0608*/ 	.word	0x00006a80
        /*060c*/ 	.word	0x00000002
        /*0610*/ 	.word	0x00000050
        /*0614*/ 	.short	0x010a
        /*0616*/ 	.byte	0xff
	.zero		1


	//   ....[83]....
        /*0618*/ 	.word	0x00006ae0
        /*061c*/ 	.word	0x00000000
        /*0620*/ 	.word	0x00000060
        /*0624*/ 	.short	0x010a
        /*0626*/ 	.byte	0xff
	.zero		1


	//   ....[84]....
        /*0628*/ 	.word	0x00006b30
        /*062c*/ 	.word	0x00000000
        /*0630*/ 	.word	0x00000050
        /*0634*/ 	.short	0x010a
        /*0636*/ 	.byte	0xff
	.zero		1


	//   ....[85]....
        /*0638*/ 	.word	0x00006b90
        /*063c*/ 	.word	0x00000002
        /*0640*/ 	.word	0x00000090
        /*0644*/ 	.short	0x010a
        /*0646*/ 	.byte	0xff
	.zero		1


	//   ....[86]....
        /*0648*/ 	.word	0x00006bf0
        /*064c*/ 	.word	0x00000000
        /*0650*/ 	.word	0x00000000
        /*0654*/ 	.short	0x010a
        /*0656*/ 	.byte	0xff
	.zero		1


	//   ....[87]....
        /*0658*/ 	.word	0x00006c50
        /*065c*/ 	.word	0x00000000
        /*0660*/ 	.word	0x00000000
        /*0664*/ 	.short	0x010a
        /*0666*/ 	.byte	0xff
	.zero		1


	//   ....[88]....
        /*0668*/ 	.word	0x00006cb0
        /*066c*/ 	.word	0x00000000
        /*0670*/ 	.word	0x00000000
        /*0674*/ 	.short	0x010a
        /*0676*/ 	.byte	0xff
	.zero		1


	//   ....[89]....
        /*0678*/ 	.word	0x00006d10
        /*067c*/ 	.word	0x00000000
        /*0680*/ 	.word	0x00000000
        /*0684*/ 	.short	0x010a
        /*0686*/ 	.byte	0xff
	.zero		1


	//   ....[90]....
        /*0688*/ 	.word	0x00006d70
        /*068c*/ 	.word	0x00000000
        /*0690*/ 	.word	0x00000000
        /*0694*/ 	.short	0x010a
        /*0696*/ 	.byte	0xff
	.zero		1


	//   ....[91]....
        /*0698*/ 	.word	0x00006dc0
        /*069c*/ 	.word	0x0000000c
        /*06a0*/ 	.word	0x00000050
        /*06a4*/ 	.short	0x010a
        /*06a6*/ 	.byte	0xff
	.zero		1


	//   ....[92]....
        /*06a8*/ 	.word	0x00006e20
        /*06ac*/ 	.word	0x00000000
        /*06b0*/ 	.word	0x00000048
        /*06b4*/ 	.short	0x010a
        /*06b6*/ 	.byte	0xff
	.zero		1


	//   ....[93]....
        /*06b8*/ 	.word	0x00006e80
        /*06bc*/ 	.word	0x00000000
        /*06c0*/ 	.word	0x00000038
        /*06c4*/ 	.short	0x010a
        /*06c6*/ 	.byte	0xff
	.zero		1


	//   ....[94]....
        /*06c8*/ 	.word	0x00006ed0
        /*06cc*/ 	.word	0x00000003
        /*06d0*/ 	.word	0x00000050
        /*06d4*/ 	.short	0x010a
        /*06d6*/ 	.byte	0xff
	.zero		1


	//   ....[95]....
        /*06d8*/ 	.word	0x00006f30
        /*06dc*/ 	.word	0x00000000
        /*06e0*/ 	.word	0x00000030
        /*06e4*/ 	.short	0x010a
        /*06e6*/ 	.byte	0xff
	.zero		1


	//   ....[96]....
        /*06e8*/ 	.word	0x00006f80
        /*06ec*/ 	.word	0x00000010
        /*06f0*/ 	.word	0x00000070
        /*06f4*/ 	.short	0x010a
        /*06f6*/ 	.byte	0xff
	.zero		1


	//----- nvinfo : EIATTR_NUM_MBARRIERS
	.align		4
.L_47:
        /*06f8*/ 	.byte	0x03, 0x38
        /*06fa*/ 	.short	0x001a


	//----- nvinfo : EIATTR_EXIT_INSTR_OFFSETS
	.align		4
        /*06fc*/ 	.byte	0x04, 0x1c
        /*06fe*/ 	.short	(.L_49 - .L_48)


	//   ....[0]....
.L_48:
        /*0700*/ 	.word	0x00002970


	//   ....[1]....
        /*0704*/ 	.word	0x00002e60


	//   ....[2]....
        /*0708*/ 	.word	0x00002ec0


	//   ....[3]....
        /*070c*/ 	.word	0x00003ce0


	//   ....[4]....
        /*0710*/ 	.word	0x00004910


	//   ....[5]....
        /*0714*/ 	.word	0x00004950


	//   ....[6]....
        /*0718*/ 	.word	0x000067a0


	//----- nvinfo : EIATTR_MAX_THREADS
	.align		4
.L_49:
        /*071c*/ 	.byte	0x04, 0x05
        /*071e*/ 	.short	(.L_51 - .L_50)
.L_50:
        /*0720*/ 	.word	0x00000100
        /*0724*/ 	.word	0x00000001
        /*0728*/ 	.word	0x00000001


	//----- nvinfo : EIATTR_CRS_STACK_SIZE
	.align		4
.L_51:
        /*072c*/ 	.byte	0x04, 0x1e
        /*072e*/ 	.short	(.L_53 - .L_52)
.L_52:
        /*0730*/ 	.word	0x00000000


	//----- nvinfo : EIATTR_CBANK_PARAM_SIZE
	.align		4
.L_53:
        /*0734*/ 	.byte	0x03, 0x19
        /*0736*/ 	.short	0x0800


	//----- nvinfo : EIATTR_PARAM_CBANK
	.align		4
        /*0738*/ 	.byte	0x04, 0x0a
        /*073a*/ 	.short	(.L_55 - .L_54)
	.align		4
.L_54:
        /*073c*/ 	.word	index@(.nv.constant0._ZN7cutlass13device_kernelINS_4gemm6kernel13GemmUniversalIN4cute5tupleIJiiiiEEENS1_10collective13CollectiveMmaINS1_35MainloopSm100TmaUmmaWarpSpecializedILi3ELi2ELi4ENS5_IJNS4_1CILi2EEESB_NSA_ILi1EEEEEEEENS5_IJNSA_ILi64EEESF_NSA_ILi32EEEEEEaNS5_IJlSC_lEEEaSI_NS4_8TiledMMAINS4_8MMA_AtomIJNS4_15SM100_MMA_S8_SSIaaiLi64ELi64ELNS4_4UMMA5MajorE0ELSN_0ELNSM_8SaturateE0EEEEEENS4_6LayoutINS5_IJSC_SC_SC_EEENS5_IJNSA_ILi0EEEST_ST_EEEEENS5_IJNS4_10UnderscoreESW_SW_EEEEENS4_23SM90_TMA_LOAD_MULTICASTENS4_14ComposedLayoutINS4_7SwizzleILi1ELi4ELi3EEENS4_18smem_ptr_flag_bitsILi8EEENSR_INS5_IJNSA_ILi8EEESG_EEENS5_IJSG_SC_EEEEEEEvNS4_8identityESZ_S19_vS1A_EENS_8epilogue10collective18CollectiveEpilogueINS1C_23Sm100TmaWarpSpecializedILi1ELi1ELi32ELb0ELb0EEEJSH_NS5_IJNSR_ISF_SC_EES1H_EEEaSI_aSI_NS1C_6fusion15FusionCallbacksIS1G_NS1J_17LinearCombinationIaiaiLNS_15FloatRoundStyleE2EEESH_S1I_JEEENS4_5SM1004TMEM4LOAD26SM100_TMEM_LOAD_16dp32b32xENS4_13SM90_TMA_LOADENS10_INS11_ILi2ELi4ELi3EEES14_NSR_INS5_IJS15_SF_EEENS5_IJSF_SC_EEEEEEENS4_39AutoVectorizingCopyWithAssumedAlignmentILi128EEENS4_14SM90_TMA_STOREES1Y_S20_S20_EEEvvEEEEvNT_6ParamsE)
        /*0740*/ 	.short	0x0380
        /*0742*/ 	.short	0x0800


	//----- nvinfo : EIATTR_SW_WAR
	.align		4
.L_55:
        /*0744*/ 	.byte	0x04, 0x36
        /*0746*/ 	.short	(.L_57 - .L_56)
.L_56:
        /*0748*/ 	.word	0x00000008
.L_57:


//--------------------- .nv.callgraph             --------------------------
	.section	.nv.callgraph,"",@"SHT_CUDA_CALLGRAPH"
	.align	4
	.sectionentsize	8
	.align		4
        /*0000*/ 	.word	0x00000000
	.align		4
        /*0004*/ 	.word	0xffffffff
	.align		4
        /*0008*/ 	.word	index@(_ZN7cutlass13device_kernelINS_4gemm6kernel13GemmUniversalIN4cute5tupleIJiiiiEEENS1_10collective13CollectiveMmaINS1_35MainloopSm100TmaUmmaWarpSpecializedILi3ELi2ELi4ENS5_IJNS4_1CILi2EEESB_NSA_ILi1EEEEEEEENS5_IJNSA_ILi64EEESF_NSA_ILi32EEEEEEaNS5_IJlSC_lEEEaSI_NS4_8TiledMMAINS4_8MMA_AtomIJNS4_15SM100_MMA_S8_SSIaaiLi64ELi64ELNS4_4UMMA5MajorE0ELSN_0ELNSM_8SaturateE0EEEEEENS4_6LayoutINS5_IJSC_SC_SC_EEENS5_IJNSA_ILi0EEEST_ST_EEEEENS5_IJNS4_10UnderscoreESW_SW_EEEEENS4_23SM90_TMA_LOAD_MULTICASTENS4_14ComposedLayoutINS4_7SwizzleILi1ELi4ELi3EEENS4_18smem_ptr_flag_bitsILi8EEENSR_INS5_IJNSA_ILi8EEESG_EEENS5_IJSG_SC_EEEEEEEvNS4_8identityESZ_S19_vS1A_EENS_8epilogue10collective18CollectiveEpilogueINS1C_23Sm100TmaWarpSpecializedILi1ELi1ELi32ELb0ELb0EEEJSH_NS5_IJNSR_ISF_SC_EES1H_EEEaSI_aSI_NS1C_6fusion15FusionCallbacksIS1G_NS1J_17LinearCombinationIaiaiLNS_15FloatRoundStyleE2EEESH_S1I_JEEENS4_5SM1004TMEM4LOAD26SM100_TMEM_LOAD_16dp32b32xENS4_13SM90_TMA_LOADENS10_INS11_ILi2ELi4ELi3EEES14_NSR_INS5_IJS15_SF_EEENS5_IJSF_SC_EEEEEEENS4_39AutoVectorizingCopyWithAssumedAlignmentILi128EEENS4_14SM90_TMA_STOREES1Y_S20_S20_EEEvvEEEEvNT_6ParamsE)
	.align		4
        /*000c*/ 	.word	index@(__assertfail)
	.align		4
        /*0010*/ 	.word	0x00000000
	.align		4
        /*0014*/ 	.word	0xfffffffe
	.align		4
        /*0018*/ 	.word	0x00000000
	.align		4
        /*001c*/ 	.word	0xfffffffd
	.align		4
        /*0020*/ 	.word	0x00000000
	.align		4
        /*0024*/ 	.word	0xfffffffc


//--------------------- .nv.constant4             --------------------------
	.section	.nv.constant4,"a",@progbits
	.align	8
	.align		8
.nv.constant4:
        /*0000*/ 	.dword	__assertfail
	.align		8
        /*0008*/ 	.dword	__unnamed_1
	.align		8
        /*0010*/ 	.dword	__unnamed_2
	.align		8
        /*0018*/ 	.dword	_ZN40_INTERNAL_260e3854_4_k_cu_07fa4659_102324cuda3std3__45__cpo5beginE
	.align		8
        /*0020*/ 	.dword	_ZN40_INTERNAL_260e3854_4_k_cu_07fa4659_102324cuda3std3__45__cpo3endE
	.align		8
        /*0028*/ 	.dword	_ZN40_INTERNAL_260e3854_4_k_cu_07fa4659_102324cuda3std3__45__cpo6cbeginE
	.align		8
        /*0030*/ 	.dword	_ZN40_INTERNAL_260e3854_4_k_cu_07fa4659_102324cuda3std3__45__cpo4cendE
	.align		8
        /*0038*/ 	.dword	_ZN40_INTERNAL_260e3854_4_k_cu_07fa4659_102324cuda3std3__442_GLOBAL__N__260e3854_4_k_cu_07fa4659_102326ignoreE
	.align		8
        /*0040*/ 	.dword	_ZN40_INTERNAL_260e3854_4_k_cu_07fa4659_102324cuda3std3__419piecewise_constructE
	.align		8
        /*0048*/ 	.dword	_ZN40_INTERNAL_260e3854_4_k_cu_07fa4659_102324cuda3std3__48in_placeE
	.align		8
        /*0050*/ 	.dword	_ZN40_INTERNAL_260e3854_4_k_cu_07fa4659_102324cuda3std6ranges3__45__cpo4swapE
	.align		8
        /*0058*/ 	.dword	_ZN40_INTERNAL_260e3854_4_k_cu_07fa4659_102324cuda3std6ranges3__45__cpo9iter_moveE
	.align		8
        /*0060*/ 	.dword	_ZN40_INTERNAL_260e3854_4_k_cu_07fa4659_102324cute7productE
	.align		8
        /*0068*/ 	.dword	_ZN40_INTERNAL_260e3854_4_k_cu_07fa4659_102324cute1_E
	.align		8
        /*0070*/ 	.dword	$str$25
	.align		8
        /*0078*/ 	.dword	$str$26
	.align		8
        /*0080*/ 	.dword	$str$27
	.align		8
        /*0088*/ 	.dword	$str$28


//--------------------- .text._ZN7cutlass13device_kernelINS_4gemm6kernel13GemmUniversalIN4cute5tupleIJiiiiEEENS1_10collective13CollectiveMmaINS1_35MainloopSm100TmaUmmaWarpSpecializedILi3ELi2ELi4ENS5_IJNS4_1CILi2EEESB_NSA_ILi1EEEEEEEENS5_IJNSA_ILi64EEESF_NSA_ILi32EEEEEEaNS5_IJlSC_lEEEaSI_NS4_8TiledMMAINS4_8MMA_AtomIJNS4_15SM100_MMA_S8_SSIaaiLi64ELi64ELNS4_4UMMA5MajorE0ELSN_0ELNSM_8SaturateE0EEEEEENS4_6LayoutINS5_IJSC_SC_SC_EEENS5_IJNSA_ILi0EEEST_ST_EEEEENS5_IJNS4_10UnderscoreESW_SW_EEEEENS4_23SM90_TMA_LOAD_MULTICASTENS4_14ComposedLayoutINS4_7SwizzleILi1ELi4ELi3EEENS4_18smem_ptr_flag_bitsILi8EEENSR_INS5_IJNSA_ILi8EEESG_EEENS5_IJSG_SC_EEEEEEEvNS4_8identityESZ_S19_vS1A_EENS_8epilogue10collective18CollectiveEpilogueINS1C_23Sm100TmaWarpSpecializedILi1ELi1ELi32ELb0ELb0EEEJSH_NS5_IJNSR_ISF_SC_EES1H_EEEaSI_aSI_NS1C_6fusion15FusionCallbacksIS1G_NS1J_17LinearCombinationIaiaiLNS_15FloatRoundStyleE2EEESH_S1I_JEEENS4_5SM1004TMEM4LOAD26SM100_TMEM_LOAD_16dp32b32xENS4_13SM90_TMA_LOADENS10_INS11_ILi2ELi4ELi3EEES14_NSR_INS5_IJS15_SF_EEENS5_IJSF_SC_EEEEEEENS4_39AutoVectorizingCopyWithAssumedAlignmentILi128EEENS4_14SM90_TMA_STOREES1Y_S20_S20_EEEvvEEEEvNT_6ParamsE --------------------------
	.section	.text._ZN7cutlass13device_kernelINS_4gemm6kernel13GemmUniversalIN4cute5tupleIJiiiiEEENS1_10collective13CollectiveMmaINS1_35MainloopSm100TmaUmmaWarpSpecializedILi3ELi2ELi4ENS5_IJNS4_1CILi2EEESB_NSA_ILi1EEEEEEEENS5_IJNSA_ILi64EEESF_NSA_ILi32EEEEEEaNS5_IJlSC_lEEEaSI_NS4_8TiledMMAINS4_8MMA_AtomIJNS4_15SM100_MMA_S8_SSIaaiLi64ELi64ELNS4_4UMMA5MajorE0ELSN_0ELNSM_8SaturateE0EEEEEENS4_6LayoutINS5_IJSC_SC_SC_EEENS5_IJNSA_ILi0EEEST_ST_EEEEENS5_IJNS4_10UnderscoreESW_SW_EEEEENS4_23SM90_TMA_LOAD_MULTICASTENS4_14ComposedLayoutINS4_7SwizzleILi1ELi4ELi3EEENS4_18smem_ptr_flag_bitsILi8EEENSR_INS5_IJNSA_ILi8EEESG_EEENS5_IJSG_SC_EEEEEEEvNS4_8identityESZ_S19_vS1A_EENS_8epilogue10collective18CollectiveEpilogueINS1C_23Sm100TmaWarpSpecializedILi1ELi1ELi32ELb0ELb0EEEJSH_NS5_IJNSR_ISF_SC_EES1H_EEEaSI_aSI_NS1C_6fusion15FusionCallbacksIS1G_NS1J_17LinearCombinationIaiaiLNS_15FloatRoundStyleE2EEESH_S1I_JEEENS4_5SM1004TMEM4LOAD26SM100_TMEM_LOAD_16dp32b32xENS4_13SM90_TMA_LOADENS10_INS11_ILi2ELi4ELi3EEES14_NSR_INS5_IJS15_SF_EEENS5_IJSF_SC_EEEEEEENS4_39AutoVectorizingCopyWithAssumedAlignmentILi128EEENS4_14SM90_TMA_STOREES1Y_S20_S20_EEEvvEEEEvNT_6ParamsE,"ax",@progbits
	.align	128
.text._ZN7cutlass13device_kernelINS_4gemm6kernel13GemmUniversalIN4cute5tupleIJiiiiEEENS1_10collective13CollectiveMmaINS1_35MainloopSm100TmaUmmaWarpSpecializedILi3ELi2ELi4ENS5_IJNS4_1CILi2EEESB_NSA_ILi1EEEEEEEENS5_IJNSA_ILi64EEESF_NSA_ILi32EEEEEEaNS5_IJlSC_lEEEaSI_NS4_8TiledMMAINS4_8MMA_AtomIJNS4_15SM100_MMA_S8_SSIaaiLi64ELi64ELNS4_4UMMA5MajorE0ELSN_0ELNSM_8SaturateE0EEEEEENS4_6LayoutINS5_IJSC_SC_SC_EEENS5_IJNSA_ILi0EEEST_ST_EEEEENS5_IJNS4_10UnderscoreESW_SW_EEEEENS4_23SM90_TMA_LOAD_MULTICASTENS4_14ComposedLayoutINS4_7SwizzleILi1ELi4ELi3EEENS4_18smem_ptr_flag_bitsILi8EEENSR_INS5_IJNSA_ILi8EEESG_EEENS5_IJSG_SC_EEEEEEEvNS4_8identityESZ_S19_vS1A_EENS_8epilogue10collective18CollectiveEpilogueINS1C_23Sm100TmaWarpSpecializedILi1ELi1ELi32ELb0ELb0EEEJSH_NS5_IJNSR_ISF_SC_EES1H_EEEaSI_aSI_NS1C_6fusion15FusionCallbacksIS1G_NS1J_17LinearCombinationIaiaiLNS_15FloatRoundStyleE2EEESH_S1I_JEEENS4_5SM1004TMEM4LOAD26SM100_TMEM_LOAD_16dp32b32xENS4_13SM90_TMA_LOADENS10_INS11_ILi2ELi4ELi3EEES14_NSR_INS5_IJS15_SF_EEENS5_IJSF_SC_EEEEEEENS4_39AutoVectorizingCopyWithAssumedAlignmentILi128EEENS4_14SM90_TMA_STOREES1Y_S20_S20_EEEvvEEEEvNT_6ParamsE:
        .type           _ZN7cutlass13device_kernelINS_4gemm6kernel13GemmUniversalIN4cute5tupleIJiiiiEEENS1_10collective13CollectiveMmaINS1_35MainloopSm100TmaUmmaWarpSpecializedILi3ELi2ELi4ENS5_IJNS4_1CILi2EEESB_NSA_ILi1EEEEEEEENS5_IJNSA_ILi64EEESF_NSA_ILi32EEEEEEaNS5_IJlSC_lEEEaSI_NS4_8TiledMMAINS4_8MMA_AtomIJNS4_15SM100_MMA_S8_SSIaaiLi64ELi64ELNS4_4UMMA5MajorE0ELSN_0ELNSM_8SaturateE0EEEEEENS4_6LayoutINS5_IJSC_SC_SC_EEENS5_IJNSA_ILi0EEEST_ST_EEEEENS5_IJNS4_10UnderscoreESW_SW_EEEEENS4_23SM90_TMA_LOAD_MULTICASTENS4_14ComposedLayoutINS4_7SwizzleILi1ELi4ELi3EEENS4_18smem_ptr_flag_bitsILi8EEENSR_INS5_IJNSA_ILi8EEESG_EEENS5_IJSG_SC_EEEEEEEvNS4_8identityESZ_S19_vS1A_EENS_8epilogue10collective18CollectiveEpilogueINS1C_23Sm100TmaWarpSpecializedILi1ELi1ELi32ELb0ELb0EEEJSH_NS5_IJNSR_ISF_SC_EES1H_EEEaSI_aSI_NS1C_6fusion15FusionCallbacksIS1G_NS1J_17LinearCombinationIaiaiLNS_15FloatRoundStyleE2EEESH_S1I_JEEENS4_5SM1004TMEM4LOAD26SM100_TMEM_LOAD_16dp32b32xENS4_13SM90_TMA_LOADENS10_INS11_ILi2ELi4ELi3EEES14_NSR_INS5_IJS15_SF_EEENS5_IJSF_SC_EEEEEEENS4_39AutoVectorizingCopyWithAssumedAlignmentILi128EEENS4_14SM90_TMA_STOREES1Y_S20_S20_EEEvvEEEEvNT_6ParamsE,@function
        .size           _ZN7cutlass13device_kernelINS_4gemm6kernel13GemmUniversalIN4cute5tupleIJiiiiEEENS1_10collective13CollectiveMmaINS1_35MainloopSm100TmaUmmaWarpSpecializedILi3ELi2ELi4ENS5_IJNS4_1CILi2EEESB_NSA_ILi1EEEEEEEENS5_IJNSA_ILi64EEESF_NSA_ILi32EEEEEEaNS5_IJlSC_lEEEaSI_NS4_8TiledMMAINS4_8MMA_AtomIJNS4_15SM100_MMA_S8_SSIaaiLi64ELi64ELNS4_4UMMA5MajorE0ELSN_0ELNSM_8SaturateE0EEEEEENS4_6LayoutINS5_IJSC_SC_SC_EEENS5_IJNSA_ILi0EEEST_ST_EEEEENS5_IJNS4_10UnderscoreESW_SW_EEEEENS4_23SM90_TMA_LOAD_MULTICASTENS4_14ComposedLayoutINS4_7SwizzleILi1ELi4ELi3EEENS4_18smem_ptr_flag_bitsILi8EEENSR_INS5_IJNSA_ILi8EEESG_EEENS5_IJSG_SC_EEEEEEEvNS4_8identityESZ_S19_vS1A_EENS_8epilogue10collective18CollectiveEpilogueINS1C_23Sm100TmaWarpSpecializedILi1ELi1ELi32ELb0ELb0EEEJSH_NS5_IJNSR_ISF_SC_EES1H_EEEaSI_aSI_NS1C_6fusion15FusionCallbacksIS1G_NS1J_17LinearCombinationIaiaiLNS_15FloatRoundStyleE2EEESH_S1I_JEEENS4_5SM1004TMEM4LOAD26SM100_TMEM_LOAD_16dp32b32xENS4_13SM90_TMA_LOADENS10_INS11_ILi2ELi4ELi3EEES14_NSR_INS5_IJS15_SF_EEENS5_IJSF_SC_EEEEEEENS4_39AutoVectorizingCopyWithAssumedAlignmentILi128EEENS4_14SM90_TMA_STOREES1Y_S20_S20_EEEvvEEEEvNT_6ParamsE,(.L_x_132 - _ZN7cutlass13device_kernelINS_4gemm6kernel13GemmUniversalIN4cute5tupleIJiiiiEEENS1_10collective13CollectiveMmaINS1_35MainloopSm100TmaUmmaWarpSpecializedILi3ELi2ELi4ENS5_IJNS4_1CILi2EEESB_NSA_ILi1EEEEEEEENS5_IJNSA_ILi64EEESF_NSA_ILi32EEEEEEaNS5_IJlSC_lEEEaSI_NS4_8TiledMMAINS4_8MMA_AtomIJNS4_15SM100_MMA_S8_SSIaaiLi64ELi64ELNS4_4UMMA5MajorE0ELSN_0ELNSM_8SaturateE0EEEEEENS4_6LayoutINS5_IJSC_SC_SC_EEENS5_IJNSA_ILi0EEEST_ST_EEEEENS5_IJNS4_10UnderscoreESW_SW_EEEEENS4_23SM90_TMA_LOAD_MULTICASTENS4_14ComposedLayoutINS4_7SwizzleILi1ELi4ELi3EEENS4_18smem_ptr_flag_bitsILi8EEENSR_INS5_IJNSA_ILi8EEESG_EEENS5_IJSG_SC_EEEEEEEvNS4_8identityESZ_S19_vS1A_EENS_8epilogue10collective18CollectiveEpilogueINS1C_23Sm100TmaWarpSpecializedILi1ELi1ELi32ELb0ELb0EEEJSH_NS5_IJNSR_ISF_SC_EES1H_EEEaSI_aSI_NS1C_6fusion15FusionCallbacksIS1G_NS1J_17LinearCombinationIaiaiLNS_15FloatRoundStyleE2EEESH_S1I_JEEENS4_5SM1004TMEM4LOAD26SM100_TMEM_LOAD_16dp32b32xENS4_13SM90_TMA_LOADENS10_INS11_ILi2ELi4ELi3EEES14_NSR_INS5_IJS15_SF_EEENS5_IJSF_SC_EEEEEEENS4_39AutoVectorizingCopyWithAssumedAlignmentILi128EEENS4_14SM90_TMA_STOREES1Y_S20_S20_EEEvvEEEEvNT_6ParamsE)
        .other          _ZN7cutlass13device_kernelINS_4gemm6kernel13GemmUniversalIN4cute5tupleIJiiiiEEENS1_10collective13CollectiveMmaINS1_35MainloopSm100TmaUmmaWarpSpecializedILi3ELi2ELi4ENS5_IJNS4_1CILi2EEESB_NSA_ILi1EEEEEEEENS5_IJNSA_ILi64EEESF_NSA_ILi32EEEEEEaNS5_IJlSC_lEEEaSI_NS4_8TiledMMAINS4_8MMA_AtomIJNS4_15SM100_MMA_S8_SSIaaiLi64ELi64ELNS4_4UMMA5MajorE0ELSN_0ELNSM_8SaturateE0EEEEEENS4_6LayoutINS5_IJSC_SC_SC_EEENS5_IJNSA_ILi0EEEST_ST_EEEEENS5_IJNS4_10UnderscoreESW_SW_EEEEENS4_23SM90_TMA_LOAD_MULTICASTENS4_14ComposedLayoutINS4_7SwizzleILi1ELi4ELi3EEENS4_18smem_ptr_flag_bitsILi8EEENSR_INS5_IJNSA_ILi8EEESG_EEENS5_IJSG_SC_EEEEEEEvNS4_8identityESZ_S19_vS1A_EENS_8epilogue10collective18CollectiveEpilogueINS1C_23Sm100TmaWarpSpecializedILi1ELi1ELi32ELb0ELb0EEEJSH_NS5_IJNSR_ISF_SC_EES1H_EEEaSI_aSI_NS1C_6fusion15FusionCallbacksIS1G_NS1J_17LinearCombinationIaiaiLNS_15FloatRoundStyleE2EEESH_S1I_JEEENS4_5SM1004TMEM4LOAD26SM100_TMEM_LOAD_16dp32b32xENS4_13SM90_TMA_LOADENS10_INS11_ILi2ELi4ELi3EEES14_NSR_INS5_IJS15_SF_EEENS5_IJSF_SC_EEEEEEENS4_39AutoVectorizingCopyWithAssumedAlignmentILi128EEENS4_14SM90_TMA_STOREES1Y_S20_S20_EEEvvEEEEvNT_6ParamsE,@"STO_CUDA_ENTRY STV_DEFAULT"
_ZN7cutlass13device_kernelINS_4gemm6kernel13GemmUniversalIN4cute5tupleIJiiiiEEENS1_10collective13CollectiveMmaINS1_35MainloopSm100TmaUmmaWarpSpecializedILi3ELi2ELi4ENS5_IJNS4_1CILi2EEESB_NSA_ILi1EEEEEEEENS5_IJNSA_ILi64EEESF_NSA_ILi32EEEEEEaNS5_IJlSC_lEEEaSI_NS4_8TiledMMAINS4_8MMA_AtomIJNS4_15SM100_MMA_S8_SSIaaiLi64ELi64ELNS4_4UMMA5MajorE0ELSN_0ELNSM_8SaturateE0EEEEEENS4_6LayoutINS5_IJSC_SC_SC_EEENS5_IJNSA_ILi0EEEST_ST_EEEEENS5_IJNS4_10UnderscoreESW_SW_EEEEENS4_23SM90_TMA_LOAD_MULTICASTENS4_14ComposedLayoutINS4_7SwizzleILi1ELi4ELi3EEENS4_18smem_ptr_flag_bitsILi8EEENSR_INS5_IJNSA_ILi8EEESG_EEENS5_IJSG_SC_EEEEEEEvNS4_8identityESZ_S19_vS1A_EENS_8epilogue10collective18CollectiveEpilogueINS1C_23Sm100TmaWarpSpecializedILi1ELi1ELi32ELb0ELb0EEEJSH_NS5_IJNSR_ISF_SC_EES1H_EEEaSI_aSI_NS1C_6fusion15FusionCallbacksIS1G_NS1J_17LinearCombinationIaiaiLNS_15FloatRoundStyleE2EEESH_S1I_JEEENS4_5SM1004TMEM4LOAD26SM100_TMEM_LOAD_16dp32b32xENS4_13SM90_TMA_LOADENS10_INS11_ILi2ELi4ELi3EEES14_NSR_INS5_IJS15_SF_EEENS5_IJSF_SC_EEEEEEENS4_39AutoVectorizingCopyWithAssumedAlignmentILi128EEENS4_14SM90_TMA_STOREES1Y_S20_S20_EEEvvEEEEvNT_6ParamsE:
[----:B------:R-:W1:Y:S01]  /*0000*/  LDC R1, c[0x0][0x37c] ;  /* 0x0000df00ff017b82 */ /* 0x000e620000000800 */
[----:B------:R-:W2:Y:S01]  /*0010*/  S2R R69, SR_TID.X ;  /* 0x0000000000457919 */ /* 0x000ea20000002100 */
[----:B------:R-:W3:Y:S01]  /*0020*/  LDCU.64 UR8, c[0x0][0x890] ;  /* 0x00011200ff0877ac */ /* 0x000ee20008000a00 */
[----:B------:R-:W-:Y:S02]  /*0030*/  PRMT R80, RZ, 0x7610, R80 ;  /* 0x00007610ff507816 */ /* 0x000fe40000000050 */
[----:B------:R-:W-:Y:S01]  /*0040*/  ELECT P3, URZ, PT ;  /* 0x0000000000ff782f */ /* 0x000fe20003860000 */
[----:B---3--:R-:W-:-:S04]  /*0050*/  UISETP.NE.U32.AND UP0, UPT, UR8, URZ, UPT ;  /* 0x000000ff0800728c */ /* 0x008fc8000bf05070 */
[----:B------:R-:W-:Y:S01]  /*0060*/  UISETP.NE.AND.EX UP0, UPT, UR9, URZ, UPT, UP0 ;  /* 0x000000ff0900728c */ /* 0x000fe2000bf05300 */
[----:B--2---:R-:W-:-:S05]  /*0070*/  SHF.R.U32.HI R81, RZ, 0x5, R69 ;  /* 0x00000005ff517819 */ /* 0x004fca0000011645 */
[----:B------:R-:W2:Y:S02]  /*0080*/  SHFL.IDX PT, R0, R81, RZ, 0x1f ;  /* 0x00001fff51007589 */ /* 0x000ea400000e0000 */
[----:B--2---:R-:W-:Y:S01]  /*0090*/  R2UR UR22, R0 ;  /* 0x00000000001672ca */ /* 0x004fe200000e0000 */
[----:B-1----:R-:W-:-:S14]  /*00a0*/  BRA.U UP0, `(.L_x_0) ;  /* 0x0000000100307547 */ /* 0x002fdc000b800000 */
[----:B------:R-:W1:Y:S02]  /*00b0*/  LDCU.64 UR4, c[0x0][0x888] ;  /* 0x00011100ff0477ac */ /* 0x000e640008000a00 */
[----:B-1----:R-:W-:-:S04]  /*00c0*/  UISETP.NE.U32.AND UP0, UPT, UR4, URZ, UPT ;  /* 0x000000ff0400728c */ /* 0x002fc8000bf05070 */
[----:B------:R-:W-:-:S09]  /*00d0*/  UISETP.NE.AND.EX UP0, UPT, UR5, URZ, UPT, UP0 ;  /* 0x000000ff0500728c */ /* 0x000fd2000bf05300 */
[----:B------:R-:W-:Y:S05]  /*00e0*/  BRA.U !UP0, `(.L_x_1) ;  /* 0x0000000108147547 */ /* 0x000fea000b800000 */
[----:B------:R-:W1:Y:S01]  /*00f0*/  LDC.64 R2, c[0x0][0x888] ;  /* 0x00022200ff027b82 */ /* 0x000e620000000a00 */
[----:B------:R-:W1:Y:S02]  /*0100*/  LDCU.64 UR4, c[0x0][0x358] ;  /* 0x00006b00ff0477ac */ /* 0x000e640008000a00 */
[----:B-1----:R1:W5:Y:S01]  /*0110*/  LDG.E R39, desc[UR4][R2.64] ;  /* 0x0000000402277981 */ /* 0x002362000c1e1900 */
[----:B------:R-:W-:Y:S01]  /*0120*/  HFMA2 R80, -RZ, RZ, 0, 5.9604644775390625e-08 ;  /* 0x00000001ff507431 */ /* 0x000fe200000001ff */
[----:B------:R-:W-:Y:S05]  /*0130*/  BRA `(.L_x_0) ;  /* 0x00000000000c7947 */ /* 0x000fea0003800000 */
.L_x_1:
[----:B------:R-:W1:Y:S01]  /*0140*/  LDCU UR4, c[0x0][0x880] ;  /* 0x00011000ff0477ac */ /* 0x000e620008000800 */
[----:B------:R-:W-:Y:S01]  /*0150*/  HFMA2 R80, -RZ, RZ, 0, 5.9604644775390625e-08 ;  /* 0x00000001ff507431 */ /* 0x000fe200000001ff */
[----:B-1----:R-:W-:-:S07]  /*0160*/  MOV R39, UR4 ;  /* 0x0000000400277c02 */ /* 0x002fce0008000f00 */
.L_x_0:
[----:B------:R-:W2:Y:S02]  /*0170*/  LDCU.64 UR4, c[0x0][0x8b0] ;  /* 0x00011600ff0477ac */ /* 0x000ea40008000a00 */
[----:B--2---:R-:W-:-:S04]  /*0180*/  UISETP.NE.U32.AND UP0, UPT, UR4, URZ, UPT ;  /* 0x000000ff0400728c */ /* 0x004fc8000bf05070 */
[----:B------:R-:W-:-:S09]  /*0190*/  UISETP.NE.AND.EX UP0, UPT, UR5, URZ, UPT, UP0 ;  /* 0x000000ff0500728c */ /* 0x000fd2000bf05300 */
[----:B------:R-:W-:Y:S05]  /*01a0*/  BRA.U UP0, `(.L_x_2) ;  /* 0x0000000100287547 */ /* 0x000fea000b800000 */
[----:B------:R-:W2:Y:S02]  /*01b0*/  LDCU.64 UR4, c[0x0][0x8a8] ;  /* 0x00011500ff0477ac */ /* 0x000ea40008000a00 */
[----:B--2---:R-:W-:-:S04]  /*01c0*/  UISETP.NE.U32.AND UP0, UPT, UR4, URZ, UPT ;  /* 0x000000ff0400728c */ /* 0x004fc8000bf05070 */
[----:B------:R-:W-:-:S09]  /*01d0*/  UISETP.NE.AND.EX UP0, UPT, UR5, URZ, UPT, UP0 ;  /* 0x000000ff0500728c */ /* 0x000fd2000bf05300 */
[----:B------:R-:W-:Y:S05]  /*01e0*/  BRA.U !UP0, `(.L_x_3) ;  /* 0x0000000108107547 */ /* 0x000fea000b800000 */
[----:B-1----:R-:W1:Y:S01]  /*01f0*/  LDC.64 R2, c[0x0][0x8a8] ;  /* 0x00022a00ff027b82 */ /* 0x002e620000000a00 */
[----:B------:R-:W1:Y:S02]  /*0200*/  LDCU.64 UR4, c[0x0][0x358] ;  /* 0x00006b00ff0477ac */ /* 0x000e640008000a00 */
[----:B-1----:R2:W5:Y:S01]  /*0210*/  LDG.E R38, desc[UR4][R2.64] ;  /* 0x0000000402267981 */ /* 0x002562000c1e1900 */
[----:B------:R-:W-:Y:S05]  /*0220*/  BRA `(.L_x_2) ;  /* 0x0000000000087947 */ /* 0x000fea0003800000 */
.L_x_3:
[----:B------:R-:W2:Y:S02]  /*0230*/  LDCU UR4, c[0x0][0x8a0] ;  /* 0x00011400ff0477ac */ /* 0x000ea40008000800 */
[----:B--2---:R-:W-:Y:S02]  /*0240*/  MOV R38, UR4 ;  /* 0x0000000400267c02 */ /* 0x004fe40008000f00 */
.L_x_2:
[----:B------:R-:W-:Y:S01]  /*0250*/  IMAD.U32 R0, RZ, RZ, UR22 ;  /* 0x00000016ff007e24 */ /* 0x000fe2000f8e00ff */
[----:B------:R-:W-:Y:S04]  /*0260*/  BSSY.RECONVERGENT B0, `(.L_x_4) ;  /* 0x000000c000007945 */ /* 0x000fe80003800200 */
[C---:B------:R-:W-:Y:S02]  /*0270*/  ISETP.NE.OR P1, PT, R0.reuse, 0x1, !P3 ;  /* 0x000000010000780c */ /* 0x040fe40005f25670 */
[----:B------:R-:W-:-:S11]  /*0280*/  ISETP.NE.OR P0, PT, R0, 0x3, !P3 ;  /* 0x000000030000780c */ /* 0x000fd60005f05670 */
[----:B------:R-:W-:Y:S05]  /*0290*/  @P1 BRA `(.L_x_5) ;  /* 0x0000000000201947 */ /* 0x000fea0003800000 */
[----:B------:R-:W3:Y:S02]  /*02a0*/  LDCU.64 UR4, c[0x0][0x348] ;  /* 0x00006900ff0477ac */ /* 0x000ee40008000a00 */
[----:B---3--:R-:W-:Y:S02]  /*02b0*/  UIADD3 UR6, UP1, UPT, UR4, 0x80, URZ ;  /* 0x0000008004067890 */ /* 0x008fe4000ff3e0ff */
[----:B------:R-:W-:Y:S02]  /*02c0*/  UIADD3 UR4, UP0, UPT, UR4, 0x180, URZ ;  /* 0x0000018004047890 */ /* 0x000fe4000ff1e0ff */
[----:B------:R-:W-:Y:S02]  /*02d0*/  UIADD3.X UR7, UPT, UPT, URZ, UR5, URZ, UP1, !UPT ;  /* 0x00000005ff077290 */ /* 0x000fe40008ffe4ff */
[----:B------:R-:W-:-:S07]  /*02e0*/  UIADD3.X UR5, UPT, UPT, URZ, UR5, URZ, UP0, !UPT ;  /* 0x00000005ff057290 */ /* 0x000fce00087fe4ff */
[----:B------:R3:W-:Y:S02]  /*02f0*/  UTMACCTL.PF [UR6] ;  /* 0x00000000060079b9 */ /* 0x0007e40008040000 */
[----:B------:R3:W-:Y:S02]  /*0300*/  UTMACCTL.PF [UR4] ;  /* 0x00000000040079b9 */ /* 0x0007e40008040000 */
[----:B---3--:R-:W-:Y:S01]  /*0310*/  NOP ;  /* 0x0000000000007918 */ /* 0x008fe20000000000 */
.L_x_5:
[----:B------:R-:W-:Y:S05]  /*0320*/  BSYNC.RECONVERGENT B0 ;  /* 0x0000000000007941 */ /* 0x000fea0003800200 */
.L_x_4:
[----:B------:R-:W-:Y:S04]  /*0330*/  BSSY.RECONVERGENT B0, `(.L_x_6) ;  /* 0x000000a000007945 */ /* 0x000fe80003800200 */
        /* <DEDUP_REMOVED lines=9> */
.L_x_7:
[----:B------:R-:W-:Y:S05]  /*03d0*/  BSYNC.RECONVERGENT B0 ;  /* 0x0000000000007941 */ /* 0x000fea0003800200 */
.L_x_6:
[----:B------:R-:W3:Y:S01]  /*03e0*/  LDCU.64 UR4, c[0x0][0x888] ;  /* 0x00011100ff0477ac */ /* 0x000ee20008000a00 */
[----:B------:R-:W-:Y:S02]  /*03f0*/  UISETP.EQ.U32.AND UP1, UPT, UR8, URZ, UPT ;  /* 0x000000ff0800728c */ /* 0x000fe4000bf22070 */
[----:B------:R-:W-:Y:S02]  /*0400*/  UPLOP3.LUT UP3, UPT, UPT, UPT, UPT, 0x80, 0x8 ;  /* 0x000000000008789c */ /* 0x000fe40003f6f070 */
[----:B---3--:R-:W-:-:S04]  /*0410*/  UISETP.NE.U32.AND UP0, UPT, UR4, URZ, UPT ;  /* 0x000000ff0400728c */ /* 0x008fc8000bf05070 */
[----:B------:R-:W-:-:S04]  /*0420*/  UISETP.NE.AND.EX UP0, UPT, UR5, URZ, UPT, UP0 ;  /* 0x000000ff0500728c */ /* 0x000fc8000bf05300 */
[----:B------:R-:W-:-:S04]  /*0430*/  UISETP.EQ.OR.EX UP2, UPT, UR9, URZ, !UP0, UP1 ;  /* 0x000000ff0900728c */ /* 0x000fc8000c742710 */
[----:B------:R-:W-:-:S05]  /*0440*/  UP2UR UR61, UPR, URZ, 0x4 ;  /* 0x00000004ff3d7883 */ /* 0x000fca0008000000 */
[----:B------:R-:W-:Y:S07]  /*0450*/  BRA.U !UP2, `(.L_x_8) ;  /* 0x000000010a207547 */ /* 0x000fee000b800000 */
[----:B-----5:R-:W-:Y:S01]  /*0460*/  R2UR UR5, R39 ;  /* 0x00000000270572ca */ /* 0x020fe200000e0000 */
[----:B------:R-:W-:Y:S02]  /*0470*/  UISETP.NE.U32.AND UP1, UPT, UR8, URZ, UPT ;  /* 0x000000ff0800728c */ /* 0x000fe4000bf25070 */
[----:B------:R-:W-:Y:S02]  /*0480*/  USEL UR4, URZ, 0xffffffff, UP0 ;  /* 0xffffffffff047887 */ /* 0x000fe40008000000 */
[----:B------:R-:W-:-:S08]  /*0490*/  UISETP.NE.AND.EX UP1, UPT, UR9, URZ, UPT, UP1 ;  /* 0x000000ff0900728c */ /* 0x000fd0000bf25310 */
[----:B------:R-:W-:-:S04]  /*04a0*/  UISETP.NE.AND UP0, UPT, UR5, URZ, UPT ;  /* 0x000000ff0500728c */ /* 0x000fc8000bf05270 */
[----:B------:R-:W-:-:S04]  /*04b0*/  @!UP1 USEL UR4, URZ, 0xffffffff, UP0 ;  /* 0xffffffffff049887 */ /* 0x000fc80008000000 */
[----:B------:R-:W-:-:S04]  /*04c0*/  ULOP3.LUT UR4, UR4, 0x1, URZ, 0xc0, !UPT ;  /* 0x0000000104047892 */ /* 0x000fc8000f8ec0ff */
[----:B------:R-:W-:-:S11]  /*04d0*/  UISETP.NE.U32.AND UP3, UPT, UR4, 0x1, UPT ;  /* 0x000000010400788c */ /* 0x000fd6000bf65070 */
.L_x_8:
[----:B-12---:R-:W1:Y:S01]  /*04e0*/  SHFL.IDX PT, R2, R81, RZ, 0x1f ;  /* 0x00001fff51027589 */ /* 0x006e6200000e0000 */
[----:B------:R-:W-:-:S04]  /*04f0*/  UISETP.NE.AND UP0, UPT, UR22, 0x2, UPT ;  /* 0x000000021600788c */ /* 0x000fc8000bf05270 */
[----:B------:R-:W-:Y:S01]  /*0500*/  USEL UR34, URZ, 0x1, UP0 ;  /* 0x00000001ff227887 */ /* 0x000fe20008000000 */
[----:B-1----:R-:W-:-:S13]  /*0510*/  ISETP.NE.AND P0, PT, R2, RZ, PT ;  /* 0x000000ff0200720c */ /* 0x002fda0003f05270 */
[----:B------:R-:W-:Y:S05]  /*0520*/  @P0 BRA `(.L_x_9) ;  /* 0x0000000000500947 */ /* 0x000fea0003800000 */
[----:B------:R-:W1:Y:S01]  /*0530*/  S2UR UR4, SR_CgaCtaId ;  /* 0x00000000000479c3 */ /* 0x000e620000008800 */
[----:B------:R-:W-:Y:S01]  /*0540*/  UMOV UR5, 0x400 ;  /* 0x0000040000057882 */ /* 0x000fe20000000000 */
[----:B------:R-:W-:Y:S01]  /*0550*/  UMOV UR8, 0x1 ;  /* 0x0000000100087882 */ /* 0x000fe20000000000 */
[----:B------:R-:W-:Y:S01]  /*0560*/  UMOV UR6, 0x3 ;  /* 0x0000000300067882 */ /* 0x000fe20000000000 */
[----:B------:R-:W-:-:S04]  /*0570*/  UIADD3 UR8, UPT, UPT, -UR8, 0x100000, URZ ;  /* 0x0010000008087890 */ /* 0x000fc8000fffe1ff */
[----:B------:R-:W-:Y:S02]  /*0580*/  USHF.L.U32 UR9, UR8, 0xb, URZ ;  /* 0x0000000b08097899 */ /* 0x000fe400080006ff */
[----:B------:R-:W-:Y:S02]  /*0590*/  USHF.L.U32 UR8, UR8, 0x1, URZ ;  /* 0x0000000108087899 */ /* 0x000fe400080006ff */
[----:B------:R-:W-:-:S04]  /*05a0*/  UIADD3 UR6, UPT, UPT, -UR6, 0x100000, URZ ;  /* 0x0010000006067890 */ /* 0x000fc8000fffe1ff */
[----:B------:R-:W-:Y:S02]  /*05b0*/  USHF.L.U32 UR7, UR6, 0xb, URZ ;  /* 0x0000000b06077899 */ /* 0x000fe400080006ff */
[----:B------:R-:W-:Y:S01]  /*05c0*/  USHF.L.U32 UR6, UR6, 0x1, URZ ;  /* 0x0000000106067899 */ /* 0x000fe200080006ff */
[----:B------:R-:W-:Y:S01]  /*05d0*/  ELECT P0, URZ, PT ;  /* 0x0000000000ff782f */ /* 0x000fe20003800000 */
[----:B-1----:R-:W-:Y:S01]  /*05e0*/  ULEA UR4, UR4, UR5, 0x18 ;  /* 0x0000000504047291 */ /* 0x002fe2000f8ec0ff */
[----:B------:R-:W1:Y:S11]  /*05f0*/  FENCE.VIEW.ASYNC.S ;  /* 0x00000000000073c6 */ /* 0x000e760000000000 */
[----:B-1----:R1:W2:Y:S01]  /*0600*/  SYNCS.EXCH.64 URZ, [UR4], UR8 ;  /* 0x0000000804ff75b2 */ /* 0x0022a20008000100 */
[----:B------:R1:W3:Y:S01]  /*0610*/  SYNCS.EXCH.64 URZ, [UR4+0x18], UR6 ;  /* 0x0000180604ff75b2 */ /* 0x0002e20008000100 */
[----:B------:R1:W4:Y:S01]  /*0620*/  SYNCS.EXCH.64 URZ, [UR4+0x8], UR8 ;  /* 0x0000080804ff75b2 */ /* 0x0003220008000100 */
[----:B------:R1:W1:Y:S01]  /*0630*/  SYNCS.EXCH.64 URZ, [UR4+0x20], UR6 ;  /* 0x0000200604ff75b2 */ /* 0x0002620008000100 */
[----:B------:R1:W1:Y:S01]  /*0640*/  SYNCS.EXCH.64 URZ, [UR4+0x10], UR8 ;  /* 0x0000100804ff75b2 */ /* 0x0002620008000100 */
[----:B------:R1:W1:Y:S01]  /*0650*/  SYNCS.EXCH.64 URZ, [UR4+0x28], UR6 ;  /* 0x0000280604ff75b2 */ /* 0x0002620008000100 */
[----:B------:R-:W-:Y:S01]  /*0660*/  NOP ;  /* 0x0000000000007918 */ /* 0x000fe20000000000 */
.L_x_9:
[----:B------:R-:W2:Y:S01]  /*0670*/  SHFL.IDX PT, R2, R81, RZ, 0x1f ;  /* 0x00001fff51027589 */ /* 0x000ea200000e0000 */
[----:B------:R-:W-:Y:S01]  /*0680*/  NOP ;  /* 0x0000000000007918 */ /* 0x000fe20000000000 */
[----:B--2---:R-:W-:-:S13]  /*0690*/  ISETP.NE.AND P0, PT, R2, 0x1, PT ;  /* 0x000000010200780c */ /* 0x004fda0003f05270 */
[----:B------:R-:W-:Y:S05]  /*06a0*/  @P0 BRA `(.L_x_10) ;  /* 0x0000000000400947 */ /* 0x000fea0003800000 */
[----:B-1----:R-:W1:Y:S01]  /*06b0*/  S2UR UR4, SR_CgaCtaId ;  /* 0x00000000000479c3 */ /* 0x002e620000008800 */
        /* <DEDUP_REMOVED lines=12> */
[----:B-1----:R2:W1:Y:S01]  /*0780*/  SYNCS.EXCH.64 URZ, [UR4+0x30], UR8 ;  /* 0x0000300804ff75b2 */ /* 0x0024620008000100 */
[----:B------:R2:W1:Y:S02]  /*0790*/  SYNCS.EXCH.64 URZ, [UR4+0x38], UR6 ;  /* 0x0000380604ff75b2 */ /* 0x0004640008000100 */
[----:B--2---:R-:W-:Y:S01]  /*07a0*/  NOP ;  /* 0x0000000000007918 */ /* 0x004fe20000000000 */
.L_x_10:
[----:B------:R-:W2:Y:S01]  /*07b0*/  SHFL.IDX PT, R2, R81, RZ, 0x1f ;  /* 0x00001fff51027589 */ /* 0x000ea200000e0000 */
[----:B------:R-:W-:Y:S01]  /*07c0*/  NOP ;  /* 0x0000000000007918 */ /* 0x000fe20000000000 */
[----:B--2---:R-:W-:-:S13]  /*07d0*/  ISETP.NE.AND P0, PT, R2, 0x3, PT ;  /* 0x000000030200780c */ /* 0x004fda0003f05270 */
[----:B------:R-:W-:Y:S05]  /*07e0*/  @P0 BRA `(.L_x_11) ;  /* 0x0000000000300947 */ /* 0x000fea0003800000 */
[----:B-1----:R-:W1:Y:S01]  /*07f0*/  S2UR UR6, SR_CgaCtaId ;  /* 0x00000000000679c3 */ /* 0x002e620000008800 */
[----:B------:R-:W-:Y:S01]  /*0800*/  UMOV UR4, 0x400 ;  /* 0x0000040000047882 */ /* 0x000fe20000000000 */
[----:B------:R-:W-:Y:S01]  /*0810*/  UMOV UR5, 0x20 ;  /* 0x0000002000057882 */ /* 0x000fe20000000000 */
[----:B------:R-:W-:Y:S01]  /*0820*/  ELECT P0, URZ, PT ;  /* 0x0000000000ff782f */ /* 0x000fe20003800000 */
[----:B-1----:R-:W-:Y:S02]  /*0830*/  ULEA UR6, UR6, UR4, 0x18 ;  /* 0x0000000406067291 */ /* 0x002fe4000f8ec0ff */
[----:B------:R-:W-:-:S04]  /*0840*/  UIADD3 UR4, UPT, UPT, -UR5, 0x100000, URZ ;  /* 0x0010000005047890 */ /* 0x000fc8000fffe1ff */
[----:B------:R-:W-:Y:S02]  /*0850*/  USHF.L.U32 UR5, UR4, 0xb, URZ ;  /* 0x0000000b04057899 */ /* 0x000fe400080006ff */
[----:B------:R-:W-:Y:S01]  /*0860*/  USHF.L.U32 UR4, UR4, 0x1, URZ ;  /* 0x0000000104047899 */ /* 0x000fe200080006ff */
[----:B------:R-:W1:Y:S11]  /*0870*/  FENCE.VIEW.ASYNC.S ;  /* 0x00000000000073c6 */ /* 0x000e760000000000 */
[----:B-1----:R2:W1:Y:S01]  /*0880*/  SYNCS.EXCH.64 URZ, [UR6+0x40], UR4 ;  /* 0x0000400406ff75b2 */ /* 0x0024620008000100 */
[----:B------:R2:W1:Y:S02]  /*0890*/  SYNCS.EXCH.64 URZ, [UR6+0x48], UR4 ;  /* 0x0000480406ff75b2 */ /* 0x0004640008000100 */
[----:B--2---:R-:W-:Y:S01]  /*08a0*/  NOP ;  /* 0x0000000000007918 */ /* 0x004fe20000000000 */
.L_x_11:
[----:B------:R-:W2:Y:S01]  /*08b0*/  SHFL.IDX PT, R2, R81, RZ, 0x1f ;  /* 0x00001fff51027589 */ /* 0x000ea200000e0000 */
[----:B------:R-:W-:Y:S01]  /*08c0*/  NOP ;  /* 0x0000000000007918 */ /* 0x000fe20000000000 */
[----:B--2---:R-:W-:-:S13]  /*08d0*/  ISETP.NE.AND P0, PT, R2, 0x4, PT ;  /* 0x000000040200780c */ /* 0x004fda0003f05270 */
[----:B------:R-:W-:Y:S05]  /*08e0*/  @P0 BRA `(.L_x_12) ;  /* 0x00000000004c0947 */ /* 0x000fea0003800000 */
[----:B-1----:R-:W1:Y:S01]  /*08f0*/  S2UR UR6, SR_CgaCtaId ;  /* 0x00000000000679c3 */ /* 0x002e620000008800 */
[----:B------:R-:W-:Y:S01]  /*0900*/  UMOV UR4, 0x3a0 ;  /* 0x000003a000047882 */ /* 0x000fe20000000000 */
[----:B------:R-:W-:Y:S01]  /*0910*/  UMOV UR5, 0x400 ;  /* 0x0000040000057882 */ /* 0x000fe20000000000 */
[----:B------:R-:W-:Y:S01]  /*0920*/  USEL UR4, UR4, 0x320, UP3 ;  /* 0x0000032004047887 */ /* 0x000fe20009800000 */
[----:B------:R-:W-:Y:S01]  /*0930*/  UMOV UR8, 0x1 ;  /* 0x0000000100087882 */ /* 0x000fe20000000000 */
[----:B------:R-:W-:Y:S01]  /*0940*/  ELECT P0, URZ, PT ;  /* 0x0000000000ff782f */ /* 0x000fe20003800000 */
[----:B------:R-:W-:-:S04]  /*0950*/  UIADD3 UR8, UPT, UPT, -UR8, 0x100000, URZ ;  /* 0x0010000008087890 */ /* 0x000fc8000fffe1ff */
[----:B------:R-:W-:Y:S02]  /*0960*/  USHF.L.U32 UR9, UR8, 0xb, URZ ;  /* 0x0000000b08097899 */ /* 0x000fe400080006ff */
[----:B------:R-:W-:Y:S02]  /*0970*/  USHF.L.U32 UR8, UR8, 0x1, URZ ;  /* 0x0000000108087899 */ /* 0x000fe400080006ff */
[----:B-1----:R-:W-:Y:S02]  /*0980*/  ULEA UR6, UR6, UR5, 0x18 ;  /* 0x0000000506067291 */ /* 0x002fe4000f8ec0ff */
[----:B------:R-:W-:-:S04]  /*0990*/  UIADD3 UR4, UPT, UPT, -UR4, 0x100000, URZ ;  /* 0x0010000004047890 */ /* 0x000fc8000fffe1ff */
[----:B------:R-:W-:Y:S02]  /*09a0*/  USHF.L.U32 UR5, UR4, 0xb, URZ ;  /* 0x0000000b04057899 */ /* 0x000fe400080006ff */
[----:B------:R-:W-:Y:S01]  /*09b0*/  USHF.L.U32 UR4, UR4, 0x1, URZ ;  /* 0x0000000104047899 */ /* 0x000fe200080006ff */
[----:B------:R-:W1:Y:S03]  /*09c0*/  FENCE.VIEW.ASYNC.S ;  /* 0x00000000000073c6 */ /* 0x000e660000000000 */
[----:B-1----:R2:W1:Y:S08]  /*09d0*/  SYNCS.EXCH.64 URZ, [UR6+0x50], UR8 ;  /* 0x0000500806ff75b2 */ /* 0x0024700008000100 */
[----:B------:R2:W1:Y:S01]  /*09e0*/  SYNCS.EXCH.64 URZ, [UR6+0x60], UR4 ;  /* 0x0000600406ff75b2 */ /* 0x0004620008000100 */
[----:B------:R2:W1:Y:S01]  /*09f0*/  SYNCS.EXCH.64 URZ, [UR6+0x58], UR8 ;  /* 0x0000580806ff75b2 */ /* 0x0004620008000100 */
[----:B------:R2:W1:Y:S02]  /*0a00*/  SYNCS.EXCH.64 URZ, [UR6+0x68], UR4 ;  /* 0x0000680406ff75b2 */ /* 0x0004640008000100 */
[----:B--2---:R-:W-:Y:S01]  /*0a10*/  NOP ;  /* 0x0000000000007918 */ /* 0x004fe20000000000 */
.L_x_12:
        /* <DEDUP_REMOVED lines=18> */
[----:B------:R2:W1:Y:S01]  /*0b40*/  SYNCS.EXCH.64 URZ, [UR4+0x90], UR6 ;  /* 0x0000900604ff75b2 */ /* 0x0004620008000100 */
[----:B------:R2:W1:Y:S01]  /*0b50*/  SYNCS.EXCH.64 URZ, [UR4+0x78], UR8 ;  /* 0x0000780804ff75b2 */ /* 0x0004620008000100 */
[----:B------:R2:W1:Y:S01]  /*0b60*/  SYNCS.EXCH.64 URZ, [UR4+0x98], UR6 ;  /* 0x0000980604ff75b2 */ /* 0x0004620008000100 */
[----:B------:R2:W1:Y:S01]  /*0b70*/  SYNCS.EXCH.64 URZ, [UR4+0x80], UR8 ;  /* 0x0000800804ff75b2 */ /* 0x0004620008000100 */
[----:B------:R2:W1:Y:S01]  /*0b80*/  SYNCS.EXCH.64 URZ, [UR4+0xa0], UR6 ;  /* 0x0000a00604ff75b2 */ /* 0x0004620008000100 */
[----:B------:R2:W1:Y:S01]  /*0b90*/  SYNCS.EXCH.64 URZ, [UR4+0x88], UR8 ;  /* 0x0000880804ff75b2 */ /* 0x0004620008000100 */
[----:B------:R2:W1:Y:S02]  /*0ba0*/  SYNCS.EXCH.64 URZ, [UR4+0xa8], UR6 ;  /* 0x0000a80604ff75b2 */ /* 0x0004640008000100 */
[----:B--2---:R-:W-:Y:S01]  /*0bb0*/  NOP ;  /* 0x0000000000007918 */ /* 0x004fe20000000000 */
.L_x_13:
[----:B------:R-:W2:Y:S01]  /*0bc0*/  SHFL.IDX PT, R2, R81, RZ, 0x1f ;  /* 0x00001fff51027589 */ /* 0x000ea200000e0000 */
[----:B------:R-:W1:Y:S01]  /*0bd0*/  S2UR UR48, SR_CgaCtaId ;  /* 0x00000000003079c3 */ /* 0x000e620000008800 */
[----:B------:R-:W-:Y:S01]  /*0be0*/  NOP ;  /* 0x0000000000007918 */ /* 0x000fe20000000000 */
[----:B--2---:R-:W-:-:S13]  /*0bf0*/  ISETP.NE.AND P0, PT, R2, 0x3, PT ;  /* 0x000000030200780c */ /* 0x004fda0003f05270 */
[----:B-1----:R-:W-:Y:S05]  /*0c00*/  @P0 BRA `(.L_x_14) ;  /* 0x0000000000340947 */ /* 0x002fea0003800000 */
[----:B------:R-:W-:Y:S01]  /*0c10*/  UMOV UR4, 0x400 ;  /* 0x0000040000047882 */ /* 0x000fe20000000000 */
[----:B------:R-:W-:Y:S01]  /*0c20*/  UMOV UR6, 0x20 ;  /* 0x0000002000067882 */ /* 0x000fe20000000000 */
[----:B------:R-:W-:Y:S02]  /*0c30*/  ULEA UR4, UR48, UR4, 0x18 ;  /* 0x0000000430047291 */ /* 0x000fe4000f8ec0ff */
[----:B------:R-:W-:-:S04]  /*0c40*/  UIADD3 UR6, UPT, UPT, -UR6, 0x100000, URZ ;  /* 0x0010000006067890 */ /* 0x000fc8000fffe1ff */
[----:B------:R-:W-:Y:S02]  /*0c50*/  USHF.L.U32 UR7, UR6, 0xb, URZ ;  /* 0x0000000b06077899 */ /* 0x000fe400080006ff */
[----:B------:R-:W-:Y:S01]  /*0c60*/  USHF.L.U32 UR6, UR6, 0x1, URZ ;  /* 0x0000000106067899 */ /* 0x000fe200080006ff */
[----:B------:R-:W-:Y:S01]  /*0c70*/  ELECT P0, URZ, PT ;  /* 0x0000000000ff782f */ /* 0x000fe20003800000 */
[----:B------:R-:W1:Y:S10]  /*0c80*/  FENCE.VIEW.ASYNC.S ;  /* 0x00000000000073c6 */ /* 0x000e740000000000 */
[----:B-1----:R1:W2:Y:S01]  /*0c90*/  SYNCS.EXCH.64 URZ, [UR4+0xb0], UR6 ;  /* 0x0000b00604ff75b2 */ /* 0x0022a20008000100 */
[----:B------:R1:W1:Y:S01]  /*0ca0*/  SYNCS.EXCH.64 URZ, [UR4+0xc0], UR6 ;  /* 0x0000c00604ff75b2 */ /* 0x0002620008000100 */
[----:B------:R1:W1:Y:S01]  /*0cb0*/  SYNCS.EXCH.64 URZ, [UR4+0xb8], UR6 ;  /* 0x0000b80604ff75b2 */ /* 0x0002620008000100 */
[----:B------:R1:W1:Y:S01]  /*0cc0*/  SYNCS.EXCH.64 URZ, [UR4+0xc8], UR6 ;  /* 0x0000c80604ff75b2 */ /* 0x0002620008000100 */
[----:B------:R-:W-:Y:S01]  /*0cd0*/  NOP ;  /* 0x0000000000007918 */ /* 0x000fe20000000000 */
.L_x_14:
[----:B-1----:R-:W1:Y:S01]  /*0ce0*/  LDCU UR4, c[0x0][0x36c] ;  /* 0x00006d80ff0477ac */ /* 0x002e620008000800 */
[----:B------:R-:W-:Y:S01]  /*0cf0*/  ISETP.NE.OR P3, PT, R0, 0x2, !P3 ;  /* 0x000000020000780c */ /* 0x000fe20005f65670 */
[----:B------:R-:W-:Y:S01]  /*0d00*/  NOP ;  /* 0x0000000000007918 */ /* 0x000fe20000000000 */
[----:B------:R-:W-:Y:S01]  /*0d10*/  LOP3.LUT R0, R69, 0x1f, RZ, 0xc0, !PT ;  /* 0x0000001f45007812 */ /* 0x000fe200078ec0ff */
[----:B------:R-:W-:Y:S02]  /*0d20*/  UISETP.NE.AND UP4, UPT, UR22, URZ, UPT ;  /* 0x000000ff1600728c */ /* 0x000fe4000bf85270 */
[----:B-1----:R-:W-:-:S09]  /*0d30*/  UISETP.EQ.U32.AND UP5, UPT, UR4, 0x1, UPT ;  /* 0x000000010400788c */ /* 0x002fd2000bfa2070 */
[----:B------:R-:W-:Y:S05]  /*0d40*/  BRA.U !UP5, `(.L_x_15) ;  /* 0x000000010d087547 */ /* 0x000fea000b800000 */
[----:B--234-:R-:W-:Y:S01]  /*0d50*/  UCGABAR_ARV ;  /* 0x00000000000079c7 */ /* 0x01cfe20008000000 */
[----:B------:R-:W-:Y:S05]  /*0d60*/  BRA `(.L_x_16) ;  /* 0x0000000000047947 */ /* 0x000fea0003800000 */
.L_x_15:
[----:B--234-:R-:W-:Y:S01]  /*0d70*/  NOP ;  /* 0x0000000000007918 */ /* 0x01cfe20000000000 */
.L_x_16:
[----:B------:R-:W1:Y:S01]  /*0d80*/  S2UR UR46, SR_CTAID.X ;  /* 0x00000000002e79c3 */ /* 0x000e620000002500 */
[----:B------:R-:W-:-:S05]  /*0d90*/  CS2R.32 R3, SR_CgaSize ;  /* 0x0000000000037805 */ /* 0x000fca0000008a00 */
[----:B------:R-:W-:-:S05]  /*0da0*/  IMAD R3, R3, -0xa0, RZ ;  /* 0xffffff6003037824 */ /* 0x000fca00078e02ff */
[----:B------:R-:W-:-:S14]  /*0db0*/  R2UR UR5, R3 ;  /* 0x00000000030572ca */ /* 0x000fdc00000e0000 */
[----:B------:R-:W2:Y:S01]  /*0dc0*/  LDCU UR5, c[0x0][UR5+0x2b0] ;  /* 0x00005600050577ac */ /* 0x000ea20008000800 */
[----:B------:R-:W-:-:S05]  /*0dd0*/  CS2R.32 R3, SR_CgaSize ;  /* 0x0000000000037805 */ /* 0x000fca0000008a00 */
[----:B------:R-:W-:-:S05]  /*0de0*/  IMAD R3, R3, -0xa0, RZ ;  /* 0xffffff6003037824 */ /* 0x000fca00078e02ff */
[----:B------:R-:W-:-:S14]  /*0df0*/  R2UR UR4, R3 ;  /* 0x00000000030472ca */ /* 0x000fdc00000e0000 */
[----:B------:R-:W3:Y:S01]  /*0e00*/  LDCU UR4, c[0x0][UR4+0x2b4] ;  /* 0x00005680040477ac */ /* 0x000ee20008000800 */
[----:B------:R-:W4:Y:S01]  /*0e10*/  S2UR UR45, SR_CTAID.Y ;  /* 0x00000000002d79c3 */ /* 0x000f220000002600 */
[----:B------:R-:W-:-:S05]  /*0e20*/  CS2R.32 R3, SR_CgaSize ;  /* 0x0000000000037805 */ /* 0x000fca0000008a00 */
[----:B------:R-:W-:-:S05]  /*0e30*/  IMAD R3, R3, -0xa0, RZ ;  /* 0xffffff6003037824 */ /* 0x000fca00078e02ff */
[----:B------:R-:W-:-:S14]  /*0e40*/  R2UR UR57, R3 ;  /* 0x00000000033972ca */ /* 0x000fdc00000e0000 */
[----:B------:R-:W3:Y:S01]  /*0e50*/  LDCU UR57, c[0x0][UR57+0x2a0] ;  /* 0x00005400393977ac */ /* 0x000ee20008000800 */
[----:B------:R-:W-:-:S05]  /*0e60*/  CS2R.32 R3, SR_CgaSize ;  /* 0x0000000000037805 */ /* 0x000fca0000008a00 */
[----:B------:R-:W-:-:S05]  /*0e70*/  IMAD R3, R3, -0xa0, RZ ;  /* 0xffffff6003037824 */ /* 0x000fca00078e02ff */
[----:B------:R-:W-:-:S14]  /*0e80*/  R2UR UR60, R3 ;  /* 0x00000000033c72ca */ /* 0x000fdc00000e0000 */
[----:B------:R-:W3:Y:S01]  /*0e90*/  LDCU UR60, c[0x0][UR60+0x2a4] ;  /* 0x000054803c3c77ac */ /* 0x000ee20008000800 */
[----:B------:R-:W-:Y:S02]  /*0ea0*/  ULOP3.LUT UR49, UR48, 0x1, URZ, 0xc0, !UPT ;  /* 0x0000000130317892 */ /* 0x000fe4000f8ec0ff */
[----:B------:R-:W-:Y:S02]  /*0eb0*/  USHF.R.U32.HI UR26, URZ, 0x1, UR48 ;  /* 0x00000001ff1a7899 */ /* 0x000fe40008011630 */
[----:B------:R-:W-:Y:S02]  /*0ec0*/  UISETP.GT.U32.AND UP1, UPT, UR49, 0xffff, UPT ;  /* 0x0000ffff3100788c */ /* 0x000fe4000bf24070 */
[----:B------:R-:W-:Y:S01]  /*0ed0*/  USHF.L.U32 UR28, UR48, 0x9, URZ ;  /* 0x00000009301c7899 */ /* 0x000fe200080006ff */
[----:B-1----:R-:W-:Y:S01]  /*0ee0*/  I2FP.F32.U32 R3, UR46 ;  /* 0x0000002e00037c45 */ /* 0x002fe20008201000 */
[----:B------:R-:W1:Y:S04]  /*0ef0*/  LDCU UR23, c[0x0][0xb24] ;  /* 0x00016480ff1777ac */ /* 0x000e680008000800 */
[----:B--2---:R-:W-:Y:S01]  /*0f00*/  FMUL R3, R3, UR5 ;  /* 0x0000000503037c20 */ /* 0x004fe20008400000 */
[----:B------:R-:W2:Y:S01]  /*0f10*/  LDCU UR40, c[0x0][0xb24] ;  /* 0x00016480ff2877ac */ /* 0x000ea20008000800 */
[----:B----4-:R-:W-:Y:S01]  /*0f20*/  I2FP.F32.U32 R2, UR45 ;  /* 0x0000002d00027c45 */ /* 0x010fe20008201000 */
[----:B------:R-:W4:Y:S03]  /*0f30*/  LDCU UR30, c[0x0][0xb30] ;  /* 0x00016600ff1e77ac */ /* 0x000f260008000800 */
[----:B------:R-:W1:Y:S01]  /*0f40*/  F2I.U32.TRUNC.NTZ R3, R3 ;  /* 0x0000000300037305 */ /* 0x000e62000020f000 */
[----:B---3--:R-:W-:Y:S01]  /*0f50*/  FMUL R2, R2, UR4 ;  /* 0x0000000402027c20 */ /* 0x008fe20008400000 */
[----:B------:R-:W-:-:S02]  /*0f60*/  ULOP3.LUT UR4, UR48, 0x2, URZ, 0xc0, !UPT ;  /* 0x0000000230047892 */ /* 0x000fc4000f8ec0ff */
[----:B------:R-:W-:Y:S02]  /*0f70*/  USHF.L.U32 UR27, UR48, 0xa, URZ ;  /* 0x0000000a301b7899 */ /* 0x000fe400080006ff */
[----:B------:R-:W-:Y:S02]  /*0f80*/  UISETP.GT.U32.AND UP0, UPT, UR4, 0xffff, UPT ;  /* 0x0000ffff0400788c */ /* 0x000fe4000bf04070 */
[----:B------:R-:W3:Y:S01]  /*0f90*/  F2I.U32.TRUNC.NTZ R2, R2 ;  /* 0x0000000200027305 */ /* 0x000ee2000020f000 */
[----:B------:R-:W-:Y:S01]  /*0fa0*/  UMOV UR32, 0x5 ;  /* 0x0000000500207882 */ /* 0x000fe20000000000 */
[----:B------:R-:W-:Y:S02]  /*0fb0*/  USEL UR24, UR49, 0xffff, !UP1 ;  /* 0x0000ffff31187887 */ /* 0x000fe4000c800000 */
[----:B------:R-:W-:Y:S01]  /*0fc0*/  USEL UR25, UR4, 0xffff, !UP0 ;  /* 0x0000ffff04197887 */ /* 0x000fe2000c000000 */
[----:B-1----:R-:W-:Y:S02]  /*0fd0*/  R2UR UR5, R3 ;  /* 0x00000000030572ca */ /* 0x002fe400000e0000 */
[----:B---3--:R-:W-:-:S02]  /*0fe0*/  R2UR UR6, R2 ;  /* 0x00000000020672ca */ /* 0x008fc400000e0000 */
[----:B------:R-:W-:-:S09]  /*0ff0*/  PRMT R2, RZ, 0x7610, R2 ;  /* 0x00007610ff027816 */ /* 0x000fd20000000002 */
[----:B------:R-:W-:-:S04]  /*1000*/  UIADD3 UR5, UPT, UPT, -UR5, URZ, URZ ;  /* 0x000000ff05057290 */ /* 0x000fc8000fffe1ff */
[----:B------:R-:W-:Y:S02]  /*1010*/  UIMAD UR57, UR57, UR5, UR46 ;  /* 0x00000005393972a4 */ /* 0x000fe4000f8e022e */
[----:B------:R-:W-:-:S04]  /*1020*/  UIADD3 UR4, UPT, UPT, -UR6, URZ, URZ ;  /* 0x000000ff06047290 */ /* 0x000fc8000fffe1ff */
[----:B------:R-:W-:Y:S01]  /*1030*/  UIMAD UR60, UR60, UR4, UR45 ;  /* 0x000000043c3c72a4 */ /* 0x000fe2000f8e022d */
[----:B--2-4-:R-:W-:Y:S11]  /*1040*/  BRA.U UP4, `(.L_x_17) ;  /* 0x00000001043c7547 */ /* 0x014ff6000b800000 */
[----:B------:R-:W-:Y:S02]  /*1050*/  UISETP.NE.AND UP0, UPT, UR60, URZ, UPT ;  /* 0x000000ff3c00728c */ /* 0x000fe4000bf05270 */
[----:B------:R-:W-:Y:S02]  /*1060*/  UISETP.NE.AND UP1, UPT, UR60, 0x1, UPT ;  /* 0x000000013c00788c */ /* 0x000fe4000bf25270 */
[----:B------:R-:W-:Y:S02]  /*1070*/  UISETP.NE.AND UP2, UPT, UR57, URZ, UP0 ;  /* 0x000000ff3900728c */ /* 0x000fe40008745270 */
[----:B------:R-:W-:Y:S02]  /*1080*/  USEL UR4, URZ, 0x2, UP0 ;  /* 0x00000002ff047887 */ /* 0x000fe40008000000 */
[----:B------:R-:W-:Y:S02]  /*1090*/  USEL UR8, URZ, 0x1, UP2 ;  /* 0x00000001ff087887 */ /* 0x000fe40009000000 */
[----:B------:R-:W-:-:S02]  /*10a0*/  UISETP.NE.AND UP2, UPT, UR57, URZ, UPT ;  /* 0x000000ff3900728c */ /* 0x000fc4000bf45270 */
[----:B------:R-:W-:Y:S02]  /*10b0*/  USEL UR5, URZ, 0x4, UP1 ;  /* 0x00000004ff057887 */ /* 0x000fe40008800000 */
[----:B------:R-:W-:Y:S02]  /*10c0*/  UISETP.NE.AND UP0, UPT, UR57, 0x1, UPT ;  /* 0x000000013900788c */ /* 0x000fe4000bf05270 */
[----:B------:R-:W-:Y:S02]  /*10d0*/  USEL UR6, URZ, 0x8, UP1 ;  /* 0x00000008ff067887 */ /* 0x000fe40008800000 */
[----:B------:R-:W-:Y:S02]  /*10e0*/  USEL UR7, UR5, 0x4, UP2 ;  /* 0x0000000405077887 */ /* 0x000fe40009000000 */
[----:B------:R-:W-:Y:S02]  /*10f0*/  USEL UR4, UR4, 0x2, UP0 ;  /* 0x0000000204047887 */ /* 0x000fe40008000000 */
[----:B------:R-:W-:-:S02]  /*1100*/  USEL UR5, UR6, 0x8, UP0 ;  /* 0x0000000806057887 */ /* 0x000fc40008000000 */
[----:B------:R-:W-:-:S04]  /*1110*/  UIADD3 UR4, UPT, UPT, UR4, UR7, UR8 ;  /* 0x0000000704047290 */ /* 0x000fc8000fffe008 */
[----:B------:R-:W-:-:S06]  /*1120*/  UIADD3 UR4, UPT, UPT, UR4, UR5, URZ ;  /* 0x0000000504047290 */ /* 0x000fcc000fffe0ff */
[----:B------:R-:W-:-:S07]  /*1130*/  MOV R2, UR4 ;  /* 0x0000000400027c02 */ /* 0x000fce0008000f00 */
.L_x_17:
[----:B------:R-:W1:Y:S01]  /*1140*/  S2UR UR36, SR_CTAID.Z ;  /* 0x00000000002479c3 */ /* 0x000e620000002700 */
[----:B------:R-:W-:Y:S01]  /*1150*/  UISETP.GE.AND UP0, UPT, UR23, 0x1, UPT ;  /* 0x000000011700788c */ /* 0x000fe2000bf06270 */
[----:B------:R-:W-:-:S08]  /*1160*/  UMOV UR31, 0x3 ;  /* 0x00000003001f7882 */ /* 0x000fd00000000000 */
[----:B------:R-:W-:Y:S05]  /*1170*/  BRA.U !UP0, `(.L_x_18) ;  /* 0x0000000108d47547 */ /* 0x000fea000b800000 */
[----:B------:R-:W2:Y:S01]  /*1180*/  LDCU.128 UR12, c[0x0][0xb10] ;  /* 0x00016200ff0c77ac */ /* 0x000ea20008000c00 */
[----:B------:R-:W3:Y:S01]  /*1190*/  LDCU UR6, c[0x0][0x370] ;  /* 0x00006e00ff0677ac */ /* 0x000ee20008000800 */
[----:B------:R-:W4:Y:S01]  /*11a0*/  LDCU UR5, c[0x0][0x374] ;  /* 0x00006e80ff0577ac */ /* 0x000f220008000800 */
[----:B------:R-:W1:Y:S01]  /*11b0*/  LDCU UR29, c[0x0][0xb0c] ;  /* 0x00016180ff1d77ac */ /* 0x000e620008000800 */
[----:B------:R-:W1:Y:S01]  /*11c0*/  LDCU UR4, c[0x0][0xb20] ;  /* 0x00016400ff0477ac */ /* 0x000e620008000800 */
[----:B------:R-:W1:Y:S01]  /*11d0*/  LDCU.64 UR8, c[0x0][0xb28] ;  /* 0x00016500ff0877ac */ /* 0x000e620008000a00 */
[----:B--2---:R-:W-:Y:S02]  /*11e0*/  UISETP.NE.AND UP0, UPT, UR14, 0x1, UPT ;  /* 0x000000010e00788c */ /* 0x004fe4000bf05270 */
[----:B----4-:R-:W-:Y:S02]  /*11f0*/  UIMAD.WIDE.U32 UR10, UR5, UR15, URZ ;  /* 0x0000000f050a72a5 */ /* 0x010fe4000f8e00ff */
[----:B---3--:R-:W-:-:S02]  /*1200*/  UIMAD.WIDE.U32 UR18, UR6, UR12, URZ ;  /* 0x0000000c061272a5 */ /* 0x008fc4000f8e00ff */
[----:B-1----:R-:W-:Y:S02]  /*1210*/  UISETP.NE.AND UP1, UPT, UR29, 0x1, UPT ;  /* 0x000000011d00788c */ /* 0x002fe4000bf25270 */
[----:B------:R-:W-:Y:S01]  /*1220*/  UISETP.NE.AND UP2, UPT, UR23, 0x1, UPT ;  /* 0x000000011700788c */ /* 0x000fe2000bf45270 */
[----:B------:R-:W-:Y:S02]  /*1230*/  UMOV UR10, UR11 ;  /* 0x0000000b000a7c82 */ /* 0x000fe40008000000 */
[----:B------:R-:W-:Y:S01]  /*1240*/  UMOV UR18, UR19 ;  /* 0x0000001300127c82 */ /* 0x000fe20008000000 */
[----:B------:R-:W-:Y:S02]  /*1250*/  @UP0 USHF.R.U32.HI UR5, URZ, UR4, UR10 ;  /* 0x00000004ff050299 */ /* 0x000fe4000801160a */
[----:B------:R-:W-:Y:S02]  /*1260*/  UIMAD.WIDE.U32 UR20, UR45, UR15, URZ ;  /* 0x0000000f2d1472a5 */ /* 0x000fe4000f8e00ff */
[----:B------:R-:W-:-:S02]  /*1270*/  UIMAD.WIDE.U32 UR10, UR5, UR8, URZ ;  /* 0x00000008050a72a5 */ /* 0x000fc4000f8e00ff */
[----:B------:R-:W-:Y:S02]  /*1280*/  @UP1 USHF.R.U32.HI UR6, URZ, UR13, UR18 ;  /* 0x0000000dff061299 */ /* 0x000fe40008011612 */
[----:B------:R-:W-:Y:S02]  /*1290*/  UIMAD.WIDE.U32 UR16, UR46, UR12, URZ ;  /* 0x0000000c2e1072a5 */ /* 0x000fe4000f8e00ff */
[----:B------:R-:W-:Y:S01]  /*12a0*/  UIMAD.WIDE.U32 UR18, UR6, UR8, URZ ;  /* 0x00000008061272a5 */ /* 0x000fe2000f8e00ff */
[----:B------:R-:W-:Y:S01]  /*12b0*/  UMOV UR20, UR21 ;  /* 0x0000001500147c82 */ /* 0x000fe20008000000 */
[----:B------:R-:W-:Y:S01]  /*12c0*/  UMOV UR10, UR11 ;  /* 0x0000000b000a7c82 */ /* 0x000fe20008000000 */
[----:B------:R-:W-:Y:S02]  /*12d0*/  USHF.R.U32.HI UR20, URZ, UR4, UR20 ;  /* 0x00000004ff147299 */ /* 0x000fe40008011614 */
[----:B------:R-:W-:Y:S02]  /*12e0*/  @UP2 USHF.R.U32.HI UR5, URZ, UR9, UR10 ;  /* 0x00000009ff052299 */ /* 0x000fe4000801160a */
[----:B------:R-:W-:Y:S01]  /*12f0*/  UMOV UR7, UR19 ;  /* 0x0000001300077c82 */ /* 0x000fe20008000000 */
[----:B------:R-:W-:Y:S01]  /*1300*/  UMOV UR16, UR17 ;  /* 0x0000001100107c82 */ /* 0x000fe20008000000 */
[----:B------:R-:W-:-:S02]  /*1310*/  @UP2 USHF.R.U32.HI UR6, URZ, UR9, UR7 ;  /* 0x00000009ff062299 */ /* 0x000fc40008011607 */
[----:B------:R-:W-:Y:S02]  /*1320*/  USHF.R.U32.HI UR13, URZ, UR13, UR16 ;  /* 0x0000000dff0d7299 */ /* 0x000fe40008011610 */
[----:B------:R-:W-:Y:S02]  /*1330*/  USEL UR4, UR45, UR20, !UP0 ;  /* 0x000000142d047287 */ /* 0x000fe4000c000000 */
[----:B------:R-:W-:Y:S02]  /*1340*/  UIMAD UR7, UR5, UR23, URZ ;  /* 0x00000017050772a4 */ /* 0x000fe4000f8e02ff */
[----:B------:R-:W-:Y:S02]  /*1350*/  USEL UR5, UR46, UR13, !UP1 ;  /* 0x0000000d2e057287 */ /* 0x000fe4000c800000 */
[----:B------:R-:W-:Y:S02]  /*1360*/  UIMAD UR12, UR6, UR23, URZ ;  /* 0x00000017060c72a4 */ /* 0x000fe4000f8e02ff */
[----:B------:R-:W-:-:S02]  /*1370*/  UISETP.GE.AND UP0, UPT, UR4, UR7, UPT ;  /* 0x000000070400728c */ /* 0x000fc4000bf06270 */
[----:B------:R-:W-:Y:S02]  /*1380*/  UIMAD.WIDE.U32 UR10, UR4, UR8, URZ ;  /* 0x00000008040a72a5 */ /* 0x000fe4000f8e00ff */
[----:B------:R-:W-:Y:S02]  /*1390*/  UISETP.GE.OR UP0, UPT, UR5, UR12, UP0 ;  /* 0x0000000c0500728c */ /* 0x000fe40008706670 */
[----:B------:R-:W-:Y:S02]  /*13a0*/  UIMAD.WIDE.U32 UR12, UR5, UR8, URZ ;  /* 0x00000008050c72a5 */ /* 0x000fe4000f8e00ff */
[----:B------:R-:W-:Y:S01]  /*13b0*/  UIADD3 UR10, UPT, UPT, -UR4, URZ, URZ ;  /* 0x000000ff040a7290 */ /* 0x000fe2000fffe1ff */
[----:B------:R-:W-:Y:S01]  /*13c0*/  UMOV UR8, UR11 ;  /* 0x0000000b00087c82 */ /* 0x000fe20008000000 */
[----:B------:R-:W-:Y:S02]  /*13d0*/  UIADD3 UR11, UPT, UPT, -UR5, URZ, URZ ;  /* 0x000000ff050b7290 */ /* 0x000fe4000fffe1ff */
[----:B------:R-:W-:-:S03]  /*13e0*/  USHF.R.U32.HI UR8, URZ, UR9, UR8 ;  /* 0x00000009ff087299 */ /* 0x000fc60008011608 */
[----:B------:R-:W-:Y:S01]  /*13f0*/  @!UP0 UMOV UR7, UR13 ;  /* 0x0000000d00078c82 */ /* 0x000fe20008000000 */
[----:B------:R-:W-:Y:S02]  /*1400*/  UIMAD UR45, UR14, UR10, UR45 ;  /* 0x0000000a0e2d72a4 */ /* 0x000fe4000f8e022d */
[----:B------:R-:W-:Y:S02]  /*1410*/  USEL UR8, UR4, UR8, !UP2 ;  /* 0x0000000804087287 */ /* 0x000fe4000d000000 */
[----:B------:R-:W-:Y:S02]  /*1420*/  @!UP0 USHF.R.U32.HI UR7, URZ, UR9, UR7 ;  /* 0x00000009ff078299 */ /* 0x000fe40008011607 */
[----:B------:R-:W-:Y:S02]  /*1430*/  UIADD3 UR9, UPT, UPT, -UR8, URZ, URZ ;  /* 0x000000ff08097290 */ /* 0x000fe4000fffe1ff */
[----:B------:R-:W-:Y:S02]  /*1440*/  @!UP0 USEL UR7, UR5, UR7, !UP2 ;  /* 0x0000000705078287 */ /* 0x000fe4000d000000 */
[----:B------:R-:W-:-:S02]  /*1450*/  UIMAD UR9, UR23, UR9, UR4 ;  /* 0x00000009170972a4 */ /* 0x000fc4000f8e0204 */
[----:B------:R-:W-:Y:S02]  /*1460*/  @!UP0 UIADD3 UR8, UPT, UPT, UR8, -UR7, URZ ;  /* 0x8000000708088290 */ /* 0x000fe4000fffe0ff */
[----:B------:R-:W-:Y:S02]  /*1470*/  @!UP0 UIMAD UR6, UR9, UR6, UR7 ;  /* 0x00000006090682a4 */ /* 0x000fe4000f8e0207 */
[----:B------:R-:W-:Y:S02]  /*1480*/  @!UP0 UIMAD UR4, UR8, UR23, UR5 ;  /* 0x00000017080482a4 */ /* 0x000fe4000f8e0205 */
[----:B------:R-:W-:Y:S02]  /*1490*/  UIMAD UR46, UR29, UR11, UR46 ;  /* 0x0000000b1d2e72a4 */ /* 0x000fe4000f8e022e */
[----:B------:R-:W-:Y:S01]  /*14a0*/  UIMAD UR45, UR4, UR14, UR45 ;  /* 0x0000000e042d72a4 */ /* 0x000fe2000f8e022d */
[----:B------:R-:W-:Y:S02]  /*14b0*/  @!UP0 UMOV UR5, UR6 ;  /* 0x0000000600058c82 */ /* 0x000fe40008000000 */
[----:B------:R-:W-:-:S12]  /*14c0*/  UIMAD UR46, UR5, UR29, UR46 ;  /* 0x0000001d052e72a4 */ /* 0x000fd8000f8e022e */
.L_x_18:
[----:B------:R-:W-:Y:S02]  /*14d0*/  UISETP.NE.AND UP1, UPT, UR30, 0x1, UPT ;  /* 0x000000011e00788c */ /* 0x000fe4000bf25270 */
[----:B------:R-:W-:Y:S02]  /*14e0*/  ULOP3.LUT UR24, UR24, 0xffff, URZ, 0xc0, !UPT ;  /* 0x0000ffff18187892 */ /* 0x000fe4000f8ec0ff */
[----:B------:R-:W-:Y:S02]  /*14f0*/  ULOP3.LUT UR21, UR25, 0xffff, URZ, 0xc0, !UPT ;  /* 0x0000ffff19157892 */ /* 0x000fe4000f8ec0ff */
[----:B------:R-:W-:Y:S02]  /*1500*/  UISETP.NE.AND UP0, UPT, UR22, 0x2, UPT ;  /* 0x000000021600788c */ /* 0x000fe4000bf05270 */
[----:B------:R-:W-:Y:S02]  /*1510*/  ULOP3.LUT UR28, UR28, 0x400, URZ, 0xc0, !UPT ;  /* 0x000004001c1c7892 */ /* 0x000fe4000f8ec0ff */
[----:B------:R-:W-:-:S02]  /*1520*/  ULOP3.LUT UR27, UR27, 0x400, URZ, 0xc0, !UPT ;  /* 0x000004001b1b7892 */ /* 0x000fc4000f8ec0ff */
[----:B------:R-:W-:Y:S02]  /*1530*/  USHF.L.U32 UR24, UR32, UR24, URZ ;  /* 0x0000001820187299 */ /* 0x000fe400080006ff */
[----:B------:R-:W-:Y:S01]  /*1540*/  USHF.L.U32 UR21, UR31, UR21, URZ ;  /* 0x000000151f157299 */ /* 0x000fe200080006ff */
[----:B------:R-:W-:Y:S11]  /*1550*/  BRA.U UP1, `(.L_x_19) ;  /* 0x0000000101447547 */ /* 0x000ff6000b800000 */
[----:B------:R-:W2:Y:S01]  /*1560*/  LDCU.128 UR8, c[0x0][0xb10] ;  /* 0x00016200ff0877ac */ /* 0x000ea20008000c00 */
[----:B------:R-:W3:Y:S01]  /*1570*/  LDCU UR12, c[0x0][0xb0c] ;  /* 0x00016180ff0c77ac */ /* 0x000ee20008000800 */
[----:B------:R-:W4:Y:S01]  /*1580*/  LDCU UR13, c[0x0][0xb20] ;  /* 0x00016400ff0d77ac */ /* 0x000f220008000800 */
[----:B--2---:R-:W-:Y:S02]  /*1590*/  UIMAD.WIDE.U32 UR6, UR46, UR8, URZ ;  /* 0x000000082e0672a5 */ /* 0x004fe4000f8e00ff */
[----:B------:R-:W-:Y:S02]  /*15a0*/  UIMAD.WIDE.U32 UR4, UR45, UR11, URZ ;  /* 0x0000000b2d0472a5 */ /* 0x000fe4000f8e00ff */
[----:B---3--:R-:W-:Y:S02]  /*15b0*/  UISETP.NE.AND UP2, UPT, UR12, 0x1, UPT ;  /* 0x000000010c00788c */ /* 0x008fe4000bf45270 */
[----:B------:R-:W-:Y:S01]  /*15c0*/  UISETP.NE.AND UP1, UPT, UR10, 0x1, UPT ;  /* 0x000000010a00788c */ /* 0x000fe2000bf25270 */
[----:B------:R-:W-:-:S02]  /*15d0*/  UMOV UR6, UR7 ;  /* 0x0000000700067c82 */ /* 0x000fc40008000000 */
[----:B------:R-:W-:Y:S01]  /*15e0*/  UMOV UR4, UR5 ;  /* 0x0000000500047c82 */ /* 0x000fe20008000000 */
[----:B------:R-:W-:Y:S02]  /*15f0*/  USHF.R.U32.HI UR9, URZ, UR9, UR6 ;  /* 0x00000009ff097299 */ /* 0x000fe40008011606 */
[----:B----4-:R-:W-:Y:S02]  /*1600*/  USHF.R.U32.HI UR4, URZ, UR13, UR4 ;  /* 0x0000000dff047299 */ /* 0x010fe40008011604 */
[----:B------:R-:W-:Y:S02]  /*1610*/  USEL UR5, UR46, UR9, !UP2 ;  /* 0x000000092e057287 */ /* 0x000fe4000d000000 */
[----:B------:R-:W-:-:S04]  /*1620*/  USEL UR4, UR45, UR4, !UP1 ;  /* 0x000000042d047287 */ /* 0x000fc8000c800000 */
[----:B------:R-:W-:Y:S02]  /*1630*/  UIADD3 UR6, UPT, UPT, UR5, -UR4, URZ ;  /* 0x8000000405067290 */ /* 0x000fe4000fffe0ff */
[----:B------:R-:W-:Y:S02]  /*1640*/  UIADD3 UR4, UPT, UPT, -UR5, UR4, URZ ;  /* 0x0000000405047290 */ /* 0x000fe4000fffe1ff */
[----:B------:R-:W-:Y:S02]  /*1650*/  UIMAD UR45, UR6, UR10, UR45 ;  /* 0x0000000a062d72a4 */ /* 0x000fe4000f8e022d */
[----:B------:R-:W-:-:S12]  /*1660*/  UIMAD UR46, UR4, UR12, UR46 ;  /* 0x0000000c042e72a4 */ /* 0x000fd8000f8e022e */
.L_x_19:
[----:B------:R-:W-:Y:S05]  /*1670*/  BRA.U !UP5, `(.L_x_20) ;  /* 0x000000010d0c7547 */ /* 0x000fea000b800000 */
[----:B------:R-:W-:Y:S01]  /*1680*/  UCGABAR_WAIT ;  /* 0x0000000000007dc7 */ /* 0x000fe20008000000 */
[----:B------:R-:W-:Y:S01]  /*1690*/  CCTL.IVALL ;  /* 0x00000000ff00798f */ /* 0x000fe20002000000 */
[----:B------:R-:W-:Y:S05]  /*16a0*/  BRA `(.L_x_21) ;  /* 0x0000000000047947 */ /* 0x000fea0003800000 */
.L_x_20:
[----:B------:R-:W-:Y:S06]  /*16b0*/  BAR.SYNC.DEFER_BLOCKING 0x0 ;  /* 0x0000000000007b1d */ /* 0x000fec0000010000 */
.L_x_21:
[----:B------:R-:W-:Y:S05]  /*16c0*/  BRA.U UP0, `(.L_x_22) ;  /* 0x0000001100b07547 */ /* 0x000fea000b800000 */
[----:B------:R-:W2:Y:S01]  /*16d0*/  LDCU UR6, c[0x0][0x38c] ;  /* 0x00007180ff0677ac */ /* 0x000ea20008000800 */
[----:B------:R-:W-:Y:S01]  /*16e0*/  PLOP3.LUT P1, PT, PT, PT, UP3, 0x80, 0x8 ;  /* 0x000000000008781c */ /* 0x000fe20003f2f038 */
[----:B------:R-:W-:Y:S01]  /*16f0*/  IMAD.MOV.U32 R12, RZ, RZ, 0x1 ;  /* 0x00000001ff0c7424 */ /* 0x000fe200078e00ff */
[----:B------:R-:W-:Y:S01]  /*1700*/  ISETP.EQ.OR P2, PT, R0, RZ, P3 ;  /* 0x000000ff0000720c */ /* 0x000fe20001f42670 */
[----:B------:R-:W-:Y:S01]  /*1710*/  UISETP.NE.AND UP1, UPT, UR22, URZ, UPT ;  /* 0x000000ff1600728c */ /* 0x000fe2000bf25270 */
[----:B------:R-:W-:Y:S02]  /*1720*/  PLOP3.LUT P1, PT, P1, PT, PT, 0x8, 0x80 ;  /* 0x000000000080781c */ /* 0x000fe40000f2e170 */
[----:B------:R-:W-:Y:S01]  /*1730*/  CS2R R10, SRZ ;  /* 0x00000000000a7805 */ /* 0x000fe2000001ff00 */
[----:B------:R-:W-:Y:S01]  /*1740*/  IMAD.MOV.U32 R9, RZ, RZ, RZ ;  /* 0x000000ffff097224 */ /* 0x000fe200078e00ff */
[----:B------:R-:W3:Y:S01]  /*1750*/  LDCU UR41, c[0x0][0x370] ;  /* 0x00006e00ff2977ac */ /* 0x000ee20008000800 */
[----:B------:R-:W-:Y:S01]  /*1760*/  IMAD.MOV.U32 R8, RZ, RZ, 0x1 ;  /* 0x00000001ff087424 */ /* 0x000fe200078e00ff */
[----:B------:R-:W4:Y:S01]  /*1770*/  LDCU.64 UR30, c[0x0][0x348] ;  /* 0x00006900ff1e77ac */ /* 0x000f220008000a00 */
[----:B------:R-:W1:Y:S01]  /*1780*/  LDCU UR39, c[0x0][0x374] ;  /* 0x00006e80ff2777ac */ /* 0x000e620008000800 */
[----:B--2---:R-:W-:-:S02]  /*1790*/  UIADD3 UR5, UPT, UPT, UR6, 0x1f, URZ ;  /* 0x0000001f06057890 */ /* 0x004fc4000fffe0ff */
[----:B------:R-:W-:Y:S02]  /*17a0*/  UIADD3 UR50, UPT, UPT, UR6, 0x3e, URZ ;  /* 0x0000003e06327890 */ /* 0x000fe4000fffe0ff */
[----:B------:R-:W-:-:S04]  /*17b0*/  USHF.R.S32.HI UR4, URZ, 0x1f, UR5 ;  /* 0x0000001fff047899 */ /* 0x000fc80008011405 */
[----:B------:R-:W-:Y:S02]  /*17c0*/  ULEA.HI UR4, UR4, UR5, URZ, 0x5 ;  /* 0x0000000504047291 */ /* 0x000fe4000f8f28ff */
[----:B------:R-:W-:Y:S02]  /*17d0*/  USHF.L.U32 UR5, UR26, 0x5, URZ ;  /* 0x000000051a057899 */ /* 0x000fe400080006ff */
[----:B------:R-:W-:Y:S02]  /*17e0*/  USHF.R.S32.HI UR43, URZ, 0x5, UR4 ;  /* 0x00000005ff2b7899 */ /* 0x000fe40008011404 */
[----:B------:R-:W-:Y:S02]  /*17f0*/  UIADD3 UR4, UPT, UPT, UR6, -0x1, URZ ;  /* 0xffffffff06047890 */ /* 0x000fe4000fffe0ff */
[----:B------:R-:W-:Y:S02]  /*1800*/  UISETP.LT.U32.AND UP0, UPT, UR43, 0x3, UPT ;  /* 0x000000032b00788c */ /* 0x000fe4000bf01070 */
[----:B------:R-:W-:-:S02]  /*1810*/  UISETP.GE.U32.AND UP2, UPT, UR4, -0x3f, UPT ;  /* 0xffffffc10400788c */ /* 0x000fc4000bf46070 */
[----:B------:R-:W-:Y:S02]  /*1820*/  USEL UR42, UR43, 0x3, UP0 ;  /* 0x000000032b2a7887 */ /* 0x000fe40008000000 */
[----:B------:R-:W-:Y:S02]  /*1830*/  ULOP3.LUT UR44, UR5, 0x20, URZ, 0xe2, !UPT ;  /* 0x00000020052c7892 */ /* 0x000fe4000f8ee2ff */
[----:B------:R-:W-:Y:S02]  /*1840*/  UIADD3 UR25, UPT, UPT, UR42, -0x1, URZ ;  /* 0xffffffff2a197890 */ /* 0x000fe4000fffe0ff */
[----:B------:R-:W-:Y:S02]  /*1850*/  USEL UR26, UR34, 0x2, UP1 ;  /* 0x00000002221a7887 */ /* 0x000fe40008800000 */
[----:B------:R-:W-:Y:S02]  /*1860*/  UIADD3 UR47, UPT, UPT, UR43, -UR42, URZ ;  /* 0x8000002a2b2f7290 */ /* 0x000fe4000fffe0ff */
[----:B------:R-:W-:Y:S01]  /*1870*/  @UP2 UIADD3 UR25, UPT, UPT, UR42, URZ, URZ ;  /* 0x000000ff2a192290 */ /* 0x000fe2000fffe0ff */
[----:B------:R-:W-:-:S03]  /*1880*/  UMOV UR5, URZ ;  /* 0x000000ff00057c82 */ /* 0x000fc60008000000 */
[----:B-1-34-:R-:W-:-:S12]  /*1890*/  UIADD3 UR25, UPT, UPT, UR25, 0x1, URZ ;  /* 0x0000000119197890 */ /* 0x01afd8000fffe0ff */
.L_x_42:
[----:B------:R-:W-:Y:S01]  /*18a0*/  UISETP.NE.AND UP0, UPT, UR48, URZ, UPT ;  /* 0x000000ff3000728c */ /* 0x000fe2000bf05270 */
[----:B------:R-:W1:Y:S08]  /*18b0*/  S2UR UR48, SR_CgaCtaId ;  /* 0x00000000003079c3 */ /* 0x000e700000008800 */
[----:B------:R-:W-:Y:S05]  /*18c0*/  BRA.U UP0, `(.L_x_23) ;  /* 0x0000000100347547 */ /* 0x000fea000b800000 */
[----:B------:R-:W2:Y:S01]  /*18d0*/  S2R R0, SR_CgaCtaId ;  /* 0x0000000000007919 */ /* 0x000ea20000008800 */
[----:B------:R-:W-:-:S04]  /*18e0*/  MOV R2, 0x400 ;  /* 0x0000040000027802 */ /* 0x000fc80000000f00 */
[----:B--2---:R-:W-:Y:S02]  /*18f0*/  LEA R0, R0, R2, 0x18 ;  /* 0x0000000200007211 */ /* 0x004fe400078ec0ff */
[----:B------:R-:W-:-:S03]  /*1900*/  SHF.L.U32 R2, R8, 0x1f, RZ ;  /* 0x0000001f08027819 */ /* 0x000fc600000006ff */
[----:B------:R-:W-:-:S04]  /*1910*/  IMAD R0, R9, 0x8, R0 ;  /* 0x0000000809007824 */ /* 0x000fc800078e0200 */
[----:B------:R-:W2:Y:S02]  /*1920*/  SYNCS.PHASECHK.TRANS64.TRYWAIT P0, [R0+URZ+0xc0], R2 ;  /* 0x0000c002000075a7 */ /* 0x000ea400080011ff */
[----:B--2---:R-:W-:Y:S05]  /*1930*/  @!P0 BRA `(.L_x_24) ;  /* 0x0000004c009c8947 */ /* 0x004fea0003800000 */
.L_x_101:
[----:B------:R-:W-:Y:S01]  /*1940*/  VIADD R9, R9, 0x1 ;  /* 0x0000000109097836 */ /* 0x000fe20000000000 */
[----:B------:R2:W-:Y:S04]  /*1950*/  SYNCS.ARRIVE.TRANS64.A1T0 RZ, [R0+URZ+0xb0], RZ ;  /* 0x0000b0ff00ff79a7 */ /* 0x0005e800081000ff */
[----:B------:R-:W-:-:S04]  /*1960*/  ISETP.NE.AND P0, PT, R9, 0x2, PT ;  /* 0x000000020900780c */ /* 0x000fc80003f05270 */
[----:B------:R-:W-:Y:S02]  /*1970*/  SEL R9, R9, RZ, P0 ;  /* 0x000000ff09097207 */ /* 0x000fe40000000000 */
[----:B--2---:R-:W-:-:S04]  /*1980*/  SEL R0, RZ, 0x1, P0 ;  /* 0x00000001ff007807 */ /* 0x004fc80000000000 */
[----:B------:R-:W-:-:S07]  /*1990*/  LOP3.LUT R8, R8, R0, RZ, 0x3c, !PT ;  /* 0x0000000008087212 */ /* 0x000fce00078e3cff */
.L_x_23:
[----:B------:R-:W-:Y:S01]  /*19a0*/  UMOV UR6, 0x400 ;  /* 0x0000040000067882 */ /* 0x000fe20000000000 */
[----:B------:R-:W-:Y:S01]  /*19b0*/  SHF.L.U32 R0, R12, 0x1f, RZ ;  /* 0x0000001f0c007819 */ /* 0x000fe200000006ff */
[----:B-1----:R-:W-:Y:S02]  /*19c0*/  ULEA UR6, UR48, UR6, 0x18 ;  /* 0x0000000630067291 */ /* 0x002fe4000f8ec0ff */
[----:B------:R-:W-:Y:S02]  /*19d0*/  UISETP.GE.U32.AND UP0, UPT, UR50, 0x3f, UPT ;  /* 0x0000003f3200788c */ /* 0x000fe4000bf06070 */
[----:B------:R-:W-:Y:S02]  /*19e0*/  ULEA UR4, UR5, UR6, 0x3 ;  /* 0x0000000605047291 */ /* 0x000fe4000f8e18ff */
[----:B------:R-:W-:Y:S02]  /*19f0*/  ULEA UR11, UR45, UR49, 0x1 ;  /* 0x000000312d0b7291 */ /* 0x000fe4000f8e08ff */
[----:B------:R-:W-:-:S02]  /*1a00*/  ULEA UR35, UR46, UR44, 0x6 ;  /* 0x0000002c2e237291 */ /* 0x000fc4000f8e30ff */
[----:B------:R-:W-:Y:S01]  /*1a10*/  USHF.L.U32 UR11, UR11, 0x5, URZ ;  /* 0x000000050b0b7899 */ /* 0x000fe200080006ff */
[----:B------:R-:W-:Y:S02]  /*1a20*/  UMOV UR13, URZ ;  /* 0x000000ff000d7c82 */ /* 0x000fe40008000000 */
[----:B------:R1:W2:Y:S01]  /*1a30*/  SYNCS.PHASECHK.TRANS64.TRYWAIT P0, [UR4+0x18], R0 ;  /* 0x00001800ff0075a7 */ /* 0x0002a20008001104 */
[----:B------:R-:W-:Y:S08]  /*1a40*/  BRA.U !UP0, `(.L_x_25) ;  /* 0x0000000108c47547 */ /* 0x000ff0000b800000 */
[----:B------:R-:W-:Y:S01]  /*1a50*/  UMOV UR7, URZ ;  /* 0x000000ff00077c82 */ /* 0x000fe20008000000 */
[----:B------:R-:W-:-:S05]  /*1a60*/  UMOV UR4, UR5 ;  /* 0x0000000500047c82 */ /* 0x000fca0008000000 */
.L_x_31:
[----:B------:R-:W-:Y:S01]  /*1a70*/  ULEA UR33, UR4, UR6, 0x3 ;  /* 0x0000000604217291 */ /* 0x000fe2000f8e18ff */
[----:B------:R-:W-:Y:S01]  /*1a80*/  @!P3 MOV R2, 0x1000 ;  /* 0x000010000002b802 */ /* 0x000fe20000000f00 */
[----:B--2-4-:R-:W-:Y:S10]  /*1a90*/  @P0 BRA `(.L_x_26) ;  /* 0x00000000000c0947 */ /* 0x014ff40003800000 */
[----:B------:R-:W-:-:S04]  /*1aa0*/  SHF.L.U32 R3, R12, 0x1f, RZ ;  /* 0x0000001f0c037819 */ /* 0x000fc800000006ff */
[----:B------:R-:W2:Y:S02]  /*1ab0*/  SYNCS.PHASECHK.TRANS64.TRYWAIT P0, [UR33+0x18], R3 ;  /* 0x00001803ff0075a7 */ /* 0x000ea40008001121 */
[----:B--2---:R-:W-:Y:S05]  /*1ac0*/  @!P0 BRA `(.L_x_27) ;  /* 0x0000004c004c8947 */ /* 0x004fea0003800000 */
.L_x_26:
[----:B------:R2:W-:Y:S01]  /*1ad0*/  @!P3 SYNCS.ARRIVE.TRANS64 RZ, [UR33], R2 ;  /* 0x00000002ffffb9a7 */ /* 0x0005e20008000021 */
[----:B------:R-:W-:-:S04]  /*1ae0*/  ULOP3.LUT UR5, UR26, 0x2, URZ, 0xfc, !UPT ;  /* 0x000000021a057892 */ /* 0x000fc8000f8efcff */
[----:B------:R-:W-:-:S09]  /*1af0*/  UISETP.NE.AND UP0, UPT, UR5, 0x2, UPT ;  /* 0x000000020500788c */ /* 0x000fd2000bf05270 */
[----:B------:R-:W-:Y:S05]  /*1b00*/  BRA.U UP0, `(.L_x_28) ;  /* 0x0000000100047547 */ /* 0x000fea000b800000 */
[----:B------:R-:W-:Y:S05]  /*1b10*/  BPT.TRAP 0x1 ;  /* 0x000000040000795c */ /* 0x000fea0000300000 */
.L_x_28:
[----:B------:R-:W-:Y:S04]  /*1b20*/  BSSY.RECONVERGENT B0, `(.L_x_29) ;  /* 0x0000003000007945 */ /* 0x000fe80003800200 */
[----:B------:R-:W-:Y:S05]  /*1b30*/  @P2 BRA `(.L_x_30) ;  /* 0x0000000000042947 */ /* 0x000fea0003800000 */
[----:B------:R-:W-:Y:S05]  /*1b40*/  BPT.TRAP 0x1 ;  /* 0x000000040000795c */ /* 0x000fea0000300000 */
.L_x_30:
[----:B------:R-:W-:Y:S05]  /*1b50*/  BSYNC.RECONVERGENT B0 ;  /* 0x0000000000007941 */ /* 0x000fea0003800200 */
.L_x_29:
[----:B------:R-:W-:Y:S02]  /*1b60*/  UIADD3 UR5, UPT, UPT, UR4, 0x1, URZ ;  /* 0x0000000104057890 */ /* 0x000fe4000fffe0ff */
[----:B------:R-:W-:Y:S02]  /*1b70*/  USHF.L.U32 UR4, UR4, 0xb, URZ ;  /* 0x0000000b04047899 */ /* 0x000fe400080006ff */
[----:B------:R-:W-:Y:S02]  /*1b80*/  UISETP.NE.AND UP0, UPT, UR5, 0x3, UPT ;  /* 0x000000030500788c */ /* 0x000fe4000bf05270 */
[----:B------:R-:W-:Y:S02]  /*1b90*/  USHF.L.U32 UR34, UR7, 0x5, URZ ;  /* 0x0000000507227899 */ /* 0x000fe400080006ff */
[----:B------:R-:W-:Y:S02]  /*1ba0*/  USEL UR9, URZ, 0x1, UP0 ;  /* 0x00000001ff097887 */ /* 0x000fe40008000000 */
[----:B------:R-:W-:-:S02]  /*1bb0*/  USEL UR5, UR5, URZ, UP0 ;  /* 0x000000ff05057287 */ /* 0x000fc40008000000 */
[----:B------:R-:W-:Y:S02]  /*1bc0*/  UIADD3 UR14, UP0, UPT, UR30, 0x180, URZ ;  /* 0x000001801e0e7890 */ /* 0x000fe4000ff1e0ff */
[----:B------:R-:W-:Y:S01]  /*1bd0*/  ULEA UR8, UR5, UR6, 0x3 ;  /* 0x0000000605087291 */ /* 0x000fe2000f8e18ff */
[----:B------:R-:W-:Y:S01]  /*1be0*/  LOP3.LUT R12, R12, UR9, RZ, 0x3c, !PT ;  /* 0x000000090c0c7c12 */ /* 0x000fe2000f8e3cff */
[----:B------:R-:W-:Y:S02]  /*1bf0*/  UIADD3 UR7, UPT, UPT, UR7, 0x1, URZ ;  /* 0x0000000107077890 */ /* 0x000fe4000fffe0ff */
[----:B------:R-:W-:Y:S01]  /*1c00*/  UIADD3 UR16, UP1, UPT, UR30, 0x80, URZ ;  /* 0x000000801e107890 */ /* 0x000fe2000ff3e0ff */
[----:B-1----:R-:W-:Y:S01]  /*1c10*/  SHF.L.U32 R0, R12, 0x1f, RZ ;  /* 0x0000001f0c007819 */ /* 0x002fe200000006ff */
[----:B------:R-:W-:Y:S02]  /*1c20*/  ULOP3.LUT UR32, UR28, UR4, URZ, 0xfc, !UPT ;  /* 0x000000041c207292 */ /* 0x000fe4000f8efcff */
[----:B------:R-:W-:Y:S01]  /*1c30*/  UIADD3.X UR15, UPT, UPT, URZ, UR31, URZ, UP0, !UPT ;  /* 0x0000001fff0f7290 */ /* 0x000fe200087fe4ff */
[----:B------:R3:W4:Y:S01]  /*1c40*/  SYNCS.PHASECHK.TRANS64.TRYWAIT P0, [UR8+0x18], R0 ;  /* 0x00001800ff0075a7 */ /* 0x0007220008001108 */
[----:B------:R-:W-:-:S02]  /*1c50*/  ULOP3.LUT UR8, UR27, UR4, URZ, 0xfc, !UPT ;  /* 0x000000041b087292 */ /* 0x000fc4000f8efcff */
[----:B------:R-:W-:Y:S02]  /*1c60*/  UISETP.NE.AND UP0, UPT, UR7, UR25, UPT ;  /* 0x000000190700728c */ /* 0x000fe4000bf05270 */
[----:B------:R-:W-:Y:S02]  /*1c70*/  UIADD3.X UR17, UPT, UPT, URZ, UR31, URZ, UP1, !UPT ;  /* 0x0000001fff117290 */ /* 0x000fe40008ffe4ff */
[----:B------:R-:W-:Y:S02]  /*1c80*/  UIADD3 UR32, UPT, UPT, UR6, 0x2400, UR32 ;  /* 0x0000240006207890 */ /* 0x000fe4000fffe020 */
[----:B------:R-:W-:Y:S02]  /*1c90*/  UPRMT UR13, URZ, 0x5410, UR24 ;  /* 0x00005410ff0d7896 */ /* 0x000fe40008000018 */
[----:B------:R-:W-:Y:S02]  /*1ca0*/  UIADD3 UR8, UPT, UPT, UR6, 0x3c00, UR8 ;  /* 0x00003c0006087890 */ /* 0x000fe4000fffe008 */
[----:B------:R-:W-:Y:S01]  /*1cb0*/  UPRMT UR4, URZ, 0x5410, UR21 ;  /* 0x00005410ff047896 */ /* 0x000fe20008000015 */
[----:B------:R-:W-:Y:S01]  /*1cc0*/  UMOV UR18, 0x0 ;  /* 0x0000000000127882 */ /* 0x000fe20000000000 */
[----:B------:R-:W-:Y:S01]  /*1cd0*/  UMOV UR19, 0x10000000 ;  /* 0x1000000000137882 */ /* 0x000fe20000000000 */
[----:B------:R-:W-:Y:S01]  /*1ce0*/  UMOV UR12, UR36 ;  /* 0x00000024000c7c82 */ /* 0x000fe20008000000 */
[----:B------:R-:W-:Y:S01]  /*1cf0*/  UMOV UR9, UR33 ;  /* 0x0000002100097c82 */ /* 0x000fe20008000000 */
[----:B------:R-:W-:Y:S01]  /*1d00*/  UMOV UR10, UR34 ;  /* 0x00000022000a7c82 */ /* 0x000fe20008000000 */
[----:B------:R1:W-:Y:S03]  /*1d10*/  UTMALDG.3D.MULTICAST [UR32], [UR16], UR13, desc[UR18] ;  /* 0x00001220100073b4 */ /* 0x0003e6000801180d */
[----:B------:R2:W-:Y:S01]  /*1d20*/  UTMALDG.3D.MULTICAST [UR8], [UR14], UR4, desc[UR18] ;  /* 0x000012080e0073b4 */ /* 0x0005e20008011804 */
[----:B-1----:R-:W-:Y:S01]  /*1d30*/  UMOV UR13, UR25 ;  /* 0x00000019000d7c82 */ /* 0x002fe20008000000 */
[----:B--2---:R-:W-:Y:S01]  /*1d40*/  UMOV UR4, UR5 ;  /* 0x0000000500047c82 */ /* 0x004fe20008000000 */
[----:B---3--:R-:W-:Y:S05]  /*1d50*/  BRA.U UP0, `(.L_x_31) ;  /* 0xfffffffd00447547 */ /* 0x008fea000b83ffff */
.L_x_25:
[----:B------:R-:W-:Y:S01]  /*1d60*/  ULEA UR4, UR5, UR6, 0x3 ;  /* 0x0000000605047291 */ /* 0x000fe2000f8e18ff */
[----:B-1----:R-:W-:Y:S01]  /*1d70*/  SHF.L.U32 R0, R12, 0x1f, RZ ;  /* 0x0000001f0c007819 */ /* 0x002fe200000006ff */
[----:B------:R-:W-:Y:S01]  /*1d80*/  @!P1 SYNCS.ARRIVE.TRANS64.A1T0 RZ, [UR6+0x48], RZ ;  /* 0x000048ffffff99a7 */ /* 0x000fe20008100006 */
[----:B------:R-:W-:-:S06]  /*1d90*/  UISETP.GT.AND UP0, UPT, UR43, UR42, UPT ;  /* 0x0000002a2b00728c */ /* 0x000fcc000bf04270 */
[----:B--2-4-:R1:W2:Y:S03]  /*1da0*/  SYNCS.PHASECHK.TRANS64.TRYWAIT P0, [UR4+0x18], R0 ;  /* 0x00001800ff0075a7 */ /* 0x0142a60008001104 */
[----:B------:R-:W-:Y:S05]  /*1db0*/  BRA.U !UP0, `(.L_x_32) ;  /* 0x0000000108c87547 */ /* 0x000fea000b800000 */
[----:B------:R-:W-:Y:S01]  /*1dc0*/  UIADD3 UR29, UPT, UPT, UR47, UR13, URZ ;  /* 0x0000000d2f1d7290 */ /* 0x000fe2000fffe0ff */
[----:B------:R-:W-:-:S11]  /*1dd0*/  UMOV UR4, UR5 ;  /* 0x0000000500047c82 */ /* 0x000fd60008000000 */
.L_x_38:
[----:B------:R-:W-:Y:S01]  /*1de0*/  ULEA UR17, UR4, UR6, 0x3 ;  /* 0x0000000604117291 */ /* 0x000fe2000f8e18ff */
[----:B--2---:R-:W-:Y:S01]  /*1df0*/  @!P3 MOV R2, 0x1000 ;  /* 0x000010000002b802 */ /* 0x004fe20000000f00 */
[----:B--2-4-:R-:W-:Y:S10]  /*1e00*/  @P0 BRA `(.L_x_33) ;  /* 0x00000000000c0947 */ /* 0x014ff40003800000 */
[----:B------:R-:W-:-:S04]  /*1e10*/  SHF.L.U32 R3, R12, 0x1f, RZ ;  /* 0x0000001f0c037819 */ /* 0x000fc800000006ff */
[----:B------:R-:W2:Y:S02]  /*1e20*/  SYNCS.PHASECHK.TRANS64.TRYWAIT P0, [UR17+0x18], R3 ;  /* 0x00001803ff0075a7 */ /* 0x000ea40008001111 */
[----:B--2---:R-:W-:Y:S05]  /*1e30*/  @!P0 BRA `(.L_x_34) ;  /* 0x0000004800888947 */ /* 0x004fea0003800000 */
.L_x_33:
[----:B------:R2:W-:Y:S01]  /*1e40*/  @!P3 SYNCS.ARRIVE.TRANS64 RZ, [UR17], R2 ;  /* 0x00000002ffffb9a7 */ /* 0x0005e20008000011 */
[----:B------:R-:W-:-:S04]  /*1e50*/  ULOP3.LUT UR5, UR26, 0x2, URZ, 0xfc, !UPT ;  /* 0x000000021a057892 */ /* 0x000fc8000f8efcff */
[----:B------:R-:W-:-:S09]  /*1e60*/  UISETP.NE.AND UP0, UPT, UR5, 0x2, UPT ;  /* 0x000000020500788c */ /* 0x000fd2000bf05270 */
[----:B------:R-:W-:Y:S05]  /*1e70*/  BRA.U UP0, `(.L_x_35) ;  /* 0x0000000100047547 */ /* 0x000fea000b800000 */
[----:B------:R-:W-:Y:S05]  /*1e80*/  BPT.TRAP 0x1 ;  /* 0x000000040000795c */ /* 0x000fea0000300000 */
.L_x_35:
[----:B------:R-:W-:Y:S04]  /*1e90*/  BSSY.RECONVERGENT B0, `(.L_x_36) ;  /* 0x0000003000007945 */ /* 0x000fe80003800200 */
[----:B------:R-:W-:Y:S05]  /*1ea0*/  @P2 BRA `(.L_x_37) ;  /* 0x0000000000042947 */ /* 0x000fea0003800000 */
[----:B------:R-:W-:Y:S05]  /*1eb0*/  BPT.TRAP 0x1 ;  /* 0x000000040000795c */ /* 0x000fea0000300000 */
.L_x_37:
[----:B------:R-:W-:Y:S05]  /*1ec0*/  BSYNC.RECONVERGENT B0 ;  /* 0x0000000000007941 */ /* 0x000fea0003800200 */
.L_x_36:
        /* <DEDUP_REMOVED lines=17> */
[----:B------:R-:W-:Y:S02]  /*1fe0*/  UIADD3 UR16, UPT, UPT, UR6, 0x2400, UR16 ;  /* 0x0000240006107890 */ /* 0x000fe4000fffe010 */
[----:B------:R-:W-:Y:S02]  /*1ff0*/  UIADD3.X UR15, UPT, UPT, URZ, UR31, URZ, UP1, !UPT ;  /* 0x0000001fff0f7290 */ /* 0x000fe40008ffe4ff */
        /* <DEDUP_REMOVED lines=8> */
[----:B------:R-:W-:Y:S01]  /*2080*/  UMOV UR9, UR17 ;  /* 0x0000001100097c82 */ /* 0x000fe20008000000 */
[----:B------:R-:W-:Y:S01]  /*2090*/  UMOV UR10, UR18 ;  /* 0x00000012000a7c82 */ /* 0x000fe20008000000 */
[----:B------:R-:W-:Y:S01]  /*20a0*/  UTMALDG.3D.MULTICAST [UR16], [UR14], UR7, desc[UR32] ;  /* 0x000020100e0073b4 */ /* 0x000fe20008011807 */
[----:B------:R1:W-:Y:S02]  /*20b0*/  UTMALDG.3D.MULTICAST [UR8], [UR22], UR4, desc[UR32] ;  /* 0x00002008160073b4 */ /* 0x0003e40008011804 */
[----:B-1----:R-:W-:Y:S01]  /*20c0*/  UMOV UR4, UR5 ;  /* 0x0000000500047c82 */ /* 0x002fe20008000000 */
[----:B---3--:R-:W-:Y:S05]  /*20d0*/  BRA.U UP0, `(.L_x_38) ;  /* 0xfffffffd00407547 */ /* 0x008fea000b83ffff */
.L_x_32:
[C---:B------:R-:W-:Y:S01]  /*20e0*/  LEA R3, R11.reuse, UR6, 0x3 ;  /* 0x000000060b037c11 */ /* 0x040fe2000f8e18ff */
[----:B------:R-:W-:Y:S01]  /*20f0*/  NOP ;  /* 0x0000000000007918 */ /* 0x000fe20000000000 */
[----:B-1----:R-:W-:Y:S02]  /*2100*/  SHF.L.U32 R0, R10, 0x1f, RZ ;  /* 0x0000001f0a007819 */ /* 0x002fe400000006ff */
[----:B------:R-:W-:Y:S02]  /*2110*/  LEA R4, R11, UR6, 0x4 ;  /* 0x000000060b047c11 */ /* 0x000fe4000f8e20ff */
[----:B--2-4-:R-:W1:Y:S02]  /*2120*/  SYNCS.PHASECHK.TRANS64.TRYWAIT P0, [R3+URZ+0x50], R0 ;  /* 0x00005000030075a7 */ /* 0x014e6400080011ff */
[----:B-1----:R-:W-:Y:S05]  /*2130*/  @!P0 BRA `(.L_x_39) ;  /* 0x0000004400e08947 */ /* 0x002fea0003800000 */
.L_x_104:
[----:B------:R-:W2:Y:S01]  /*2140*/  LDS.128 R4, [R4+0xe0] ;  /* 0x0000e00004047984 */ /* 0x000ea20000000c00 */
[----:B------:R-:W-:Y:S01]  /*2150*/  UISETP.GE.AND UP0, UPT, UR40, 0x1, UPT ;  /* 0x000000012800788c */ /* 0x000fe2000bf06270 */
[----:B------:R-:W-:Y:S01]  /*2160*/  @!PT LDS RZ, [RZ] ;  /* 0x00000000fffff984 */ /* 0x000fe20000000800 */
[----:B------:R-:W-:Y:S01]  /*2170*/  @!PT LDS RZ, [RZ] ;  /* 0x00000000fffff984 */ /* 0x000fe20000000800 */
[----:B------:R-:W-:Y:S01]  /*2180*/  @!PT LDS RZ, [RZ] ;  /* 0x00000000fffff984 */ /* 0x000fe20000000800 */
[----:B------:R-:W-:Y:S01]  /*2190*/  @!PT LDS RZ, [RZ] ;  /* 0x00000000fffff984 */ /* 0x000fe20000000800 */
[----:B------:R3:W-:Y:S06]  /*21a0*/  MEMBAR.ALL.CTA ;  /* 0x0000000000007992 */ /* 0x0007ec0000008000 */
[----:B---3--:R-:W3:Y:S01]  /*21b0*/  FENCE.VIEW.ASYNC.S ;  /* 0x00000000000073c6 */ /* 0x008ee20000000000 */
[----:B--2---:R-:W-:-:S13]  /*21c0*/  LOP3.LUT P0, RZ, R6, 0x1, RZ, 0xc0, !PT ;  /* 0x0000000106ff7812 */ /* 0x004fda000780c0ff */
[----:B---3--:R-:W-:Y:S01]  /*21d0*/  VOTEU.ANY UP1, P0 ;  /* 0x0000000000ff7886 */ /* 0x008fe20000020100 */
[----:B------:R-:W-:-:S13]  /*21e0*/  PLOP3.LUT P0, PT, PT, PT, UP1, 0x80, 0x8 ;  /* 0x000000000008781c */ /* 0x000fda0003f0f018 */
[----:B-1----:R-:W-:Y:S02]  /*21f0*/  @P0 LOP3.LUT R0, R5, 0xffff, RZ, 0xc0, !PT ;  /* 0x0000ffff05000812 */ /* 0x002fe400078ec0ff */
[----:B------:R-:W-:Y:S02]  /*2200*/  @P0 MOV R2, R4 ;  /* 0x0000000400020202 */ /* 0x000fe40000000f00 */
[----:B------:R-:W-:Y:S01]  /*2210*/  @P0 R2UR UR7, R0 ;  /* 0x00000000000702ca */ /* 0x000fe200000e0000 */
[----:B------:R-:W-:Y:S01]  /*2220*/  VIADD R0, R3, 0x60 ;  /* 0x0000006003007836 */ /* 0x000fe20000000000 */
[----:B------:R-:W-:Y:S02]  /*2230*/  @P0 SHF.R.U32.HI R4, RZ, 0x10, R5 ;  /* 0x00000010ff040819 */ /* 0x000fe40000011605 */
[----:B------:R-:W-:Y:S02]  /*2240*/  @P0 R2UR UR8, R2 ;  /* 0x00000000020802ca */ /* 0x000fe400000e0000 */
[----:B------:R-:W-:-:S02]  /*2250*/  PRMT R0, RZ, 0x654, R0 ;  /* 0x00000654ff007816 */ /* 0x000fc40000000000 */
[----:B------:R-:W-:Y:S02]  /*2260*/  @P0 R2UR UR4, R4 ;  /* 0x00000000040402ca */ /* 0x000fe400000e0000 */
[----:B------:R1:W-:Y:S03]  /*2270*/  SYNCS.ARRIVE.TRANS64.RED.A1T0 RZ, [R0+URZ], RZ ;  /* 0x000000ff00ff79a7 */ /* 0x0003e600081004ff */
[----:B------:R-:W-:-:S04]  /*2280*/  @UP1 UMOV UR37, UR7 ;  /* 0x0000000700251c82 */ /* 0x000fc80008000000 */
[----:B------:R-:W-:-:S04]  /*2290*/  @UP1 UMOV UR38, UR8 ;  /* 0x0000000800261c82 */ /* 0x000fc80008000000 */
[----:B------:R-:W-:Y:S01]  /*22a0*/  @UP1 UMOV UR36, UR4 ;  /* 0x0000000400241c82 */ /* 0x000fe20008000000 */
[----:B------:R-:W-:Y:S05]  /*22b0*/  BRA.U !UP0, `(.L_x_40) ;  /* 0x0000000108d47547 */ /* 0x000fea000b800000 */
[----:B------:R-:W2:Y:S01]  /*22c0*/  LDCU.128 UR12, c[0x0][0xb10] ;  /* 0x00016200ff0c77ac */ /* 0x000ea20008000c00 */
[----:B------:R-:W3:Y:S01]  /*22d0*/  LDCU UR29, c[0x0][0xb20] ;  /* 0x00016400ff1d77ac */ /* 0x000ee20008000800 */
[----:B------:R-:W4:Y:S01]  /*22e0*/  LDCU UR20, c[0x0][0xb0c] ;  /* 0x00016180ff1477ac */ /* 0x000f220008000800 */
[----:B------:R-:W1:Y:S01]  /*22f0*/  LDCU.64 UR10, c[0x0][0xb28] ;  /* 0x00016500ff0a77ac */ /* 0x000e620008000a00 */
[----:B------:R-:W-:Y:S02]  /*2300*/  UISETP.NE.AND UP3, UPT, UR40, 0x1, UPT ;  /* 0x000000012800788c */ /* 0x000fe4000bf65270 */
[----:B--2---:R-:W-:Y:S02]  /*2310*/  UIMAD.WIDE.U32 UR16, UR39, UR15, URZ ;  /* 0x0000000f271072a5 */ /* 0x004fe4000f8e00ff */
[----:B------:R-:W-:Y:S02]  /*2320*/  UIMAD.WIDE.U32 UR8, UR41, UR12, URZ ;  /* 0x0000000c290872a5 */ /* 0x000fe4000f8e00ff */
[----:B------:R-:W-:-:S02]  /*2330*/  UISETP.NE.AND UP0, UPT, UR14, 0x1, UPT ;  /* 0x000000010e00788c */ /* 0x000fc4000bf05270 */
[----:B------:R-:W-:Y:S01]  /*2340*/  UIMAD.WIDE.U32 UR22, UR37, UR15, URZ ;  /* 0x0000000f251672a5 */ /* 0x000fe2000f8e00ff */
[----:B------:R-:W-:Y:S02]  /*2350*/  UMOV UR16, UR17 ;  /* 0x0000001100107c82 */ /* 0x000fe40008000000 */
[----:B------:R-:W-:Y:S01]  /*2360*/  UMOV UR8, UR9 ;  /* 0x0000000900087c82 */ /* 0x000fe20008000000 */
[----:B---3--:R-:W-:Y:S02]  /*2370*/  USHF.R.U32.HI UR16, URZ, UR29, UR16 ;  /* 0x0000001dff107299 */ /* 0x008fe40008011610 */
[----:B----4-:R-:W-:Y:S02]  /*2380*/  UISETP.NE.AND UP2, UPT, UR20, 0x1, UPT ;  /* 0x000000011400788c */ /* 0x010fe4000bf45270 */
[----:B------:R-:W-:Y:S02]  /*2390*/  USHF.R.U32.HI UR8, URZ, UR13, UR8 ;  /* 0x0000000dff087299 */ /* 0x000fe40008011608 */
[----:B------:R-:W-:-:S02]  /*23a0*/  USEL UR7, UR39, UR16, !UP0 ;  /* 0x0000001027077287 */ /* 0x000fc4000c000000 */
[----:B------:R-:W-:Y:S02]  /*23b0*/  USEL UR8, UR41, UR8, !UP2 ;  /* 0x0000000829087287 */ /* 0x000fe4000d000000 */
[----:B-1----:R-:W-:Y:S01]  /*23c0*/  UIMAD.WIDE.U32 UR16, UR7, UR10, URZ ;  /* 0x0000000a071072a5 */ /* 0x002fe2000f8e00ff */
[----:B------:R-:W-:Y:S01]  /*23d0*/  UMOV UR4, UR23 ;  /* 0x0000001700047c82 */ /* 0x000fe20008000000 */
[----:B------:R-:W-:Y:S02]  /*23e0*/  UIMAD.WIDE.U32 UR18, UR38, UR12, URZ ;  /* 0x0000000c261272a5 */ /* 0x000fe4000f8e00ff */
[----:B------:R-:W-:-:S03]  /*23f0*/  UIMAD.WIDE.U32 UR22, UR8, UR10, URZ ;  /* 0x0000000a081672a5 */ /* 0x000fc6000f8e00ff */
[----:B------:R-:W-:Y:S01]  /*2400*/  UMOV UR16, UR17 ;  /* 0x0000001100107c82 */ /* 0x000fe20008000000 */
[----:B------:R-:W-:Y:S02]  /*2410*/  USHF.R.U32.HI UR4, URZ, UR29, UR4 ;  /* 0x0000001dff047299 */ /* 0x000fe40008011604 */
[----:B------:R-:W-:Y:S01]  /*2420*/  @UP3 USHF.R.U32.HI UR7, URZ, UR11, UR16 ;  /* 0x0000000bff073299 */ /* 0x000fe20008011610 */
[----:B------:R-:W-:Y:S01]  /*2430*/  UMOV UR18, UR19 ;  /* 0x0000001300127c82 */ /* 0x000fe20008000000 */
[----:B------:R-:W-:Y:S01]  /*2440*/  UMOV UR22, UR23 ;  /* 0x0000001700167c82 */ /* 0x000fe20008000000 */
[----:B------:R-:W-:Y:S02]  /*2450*/  USHF.R.U32.HI UR13, URZ, UR13, UR18 ;  /* 0x0000000dff0d7299 */ /* 0x000fe40008011612 */
[----:B------:R-:W-:Y:S02]  /*2460*/  USEL UR4, UR37, UR4, !UP0 ;  /* 0x0000000425047287 */ /* 0x000fe4000c000000 */
[----:B------:R-:W-:-:S02]  /*2470*/  @UP3 USHF.R.U32.HI UR8, URZ, UR11, UR22 ;  /* 0x0000000bff083299 */ /* 0x000fc40008011616 */
[----:B------:R-:W-:Y:S02]  /*2480*/  UIMAD UR9, UR40, UR7, URZ ;  /* 0x00000007280972a4 */ /* 0x000fe4000f8e02ff */
[----:B------:R-:W-:Y:S02]  /*2490*/  USEL UR7, UR38, UR13, !UP2 ;  /* 0x0000000d26077287 */ /* 0x000fe4000d000000 */
[----:B------:R-:W-:Y:S02]  /*24a0*/  UIMAD UR12, UR40, UR8, URZ ;  /* 0x00000008280c72a4 */ /* 0x000fe4000f8e02ff */
[----:B------:R-:W-:Y:S02]  /*24b0*/  UISETP.GE.AND UP0, UPT, UR4, UR9, UPT ;  /* 0x000000090400728c */ /* 0x000fe4000bf06270 */
[----:B------:R-:W-:Y:S02]  /*24c0*/  UIMAD.WIDE.U32 UR16, UR4, UR10, URZ ;  /* 0x0000000a041072a5 */ /* 0x000fe4000f8e00ff */
[----:B------:R-:W-:-:S02]  /*24d0*/  UISETP.GE.OR UP0, UPT, UR7, UR12, UP0 ;  /* 0x0000000c0700728c */ /* 0x000fc40008706670 */
        /* <DEDUP_REMOVED lines=19> */
.L_x_40:
[----:B------:R-:W2:Y:S02]  /*2610*/  LDCU UR4, c[0x0][0xb30] ;  /* 0x00016600ff0477ac */ /* 0x000ea40008000800 */
[----:B--2---:R-:W-:-:S09]  /*2620*/  UISETP.NE.AND UP0, UPT, UR4, 0x1, UPT ;  /* 0x000000010400788c */ /* 0x004fd2000bf05270 */
[----:B------:R-:W-:Y:S05]  /*2630*/  BRA.U UP0, `(.L_x_41) ;  /* 0x0000000100447547 */ /* 0x000fea000b800000 */
        /* <DEDUP_REMOVED lines=17> */
.L_x_41:
[----:B------:R-:W-:Y:S01]  /*2750*/  VIADD R11, R11, 0x1 ;  /* 0x000000010b0b7836 */ /* 0x000fe20000000000 */
[----:B------:R-:W-:Y:S01]  /*2760*/  PLOP3.LUT P1, PT, PT, PT, PT, 0x80, 0x8 ;  /* 0x000000000008781c */ /* 0x000fe20003f2f070 */
[----:B------:R-:W-:Y:S02]  /*2770*/  UIADD3 UR46, UPT, UPT, UR38, UR57, URZ ;  /* 0x00000039262e7290 */ /* 0x000fe4000fffe0ff */
[----:B------:R-:W-:Y:S01]  /*2780*/  UIADD3 UR45, UPT, UPT, UR37, UR60, URZ ;  /* 0x0000003c252d7290 */ /* 0x000fe2000fffe0ff */
[----:B------:R-:W-:-:S04]  /*2790*/  ISETP.NE.AND P0, PT, R11, 0x2, PT ;  /* 0x000000020b00780c */ /* 0x000fc80003f05270 */
[----:B-1----:R-:W-:Y:S02]  /*27a0*/  SEL R0, RZ, 0x1, P0 ;  /* 0x00000001ff007807 */ /* 0x002fe40000000000 */
[----:B------:R-:W-:Y:S02]  /*27b0*/  SEL R11, R11, RZ, P0 ;  /* 0x000000ff0b0b7207 */ /* 0x000fe40000000000 */
[----:B------:R-:W-:Y:S01]  /*27c0*/  LOP3.LUT R10, R10, R0, RZ, 0x3c, !PT ;  /* 0x000000000a0a7212 */ /* 0x000fe200078e3cff */
[----:B------:R-:W-:Y:S06]  /*27d0*/  BRA.U UP1, `(.L_x_42) ;  /* 0xfffffff101307547 */ /* 0x000fec000b83ffff */
[----:B------:R-:W-:Y:S01]  /*27e0*/  UIADD3 UR6, UPT, UPT, UR6, 0x18, URZ ;  /* 0x0000001806067890 */ /* 0x000fe2000fffe0ff */
[----:B------:R-:W-:-:S03]  /*27f0*/  SHF.L.U32 R2, R12, 0x1f, RZ ;  /* 0x0000001f0c027819 */ /* 0x000fc600000006ff */
[----:B------:R-:W-:-:S09]  /*2800*/  ULEA UR4, UR5, UR6, 0x3 ;  /* 0x0000000605047291 */ /* 0x000fd2000f8e18ff */
[----:B------:R-:W1:Y:S02]  /*2810*/  SYNCS.PHASECHK.TRANS64.TRYWAIT P0, [UR4], R2 ;  /* 0x00000002ff0075a7 */ /* 0x000e640008001104 */
[----:B-1----:R-:W-:Y:S05]  /*2820*/  @!P0 BRA `(.L_x_43) ;  /* 0x0000004000388947 */ /* 0x002fea0003800000 */
.L_x_106:
[----:B------:R-:W-:-:S04]  /*2830*/  UIADD3 UR4, UPT, UPT, UR5, 0x1, URZ ;  /* 0x0000000105047890 */ /* 0x000fc8000fffe0ff */
[----:B------:R-:W-:-:S04]  /*2840*/  UISETP.NE.AND UP0, UPT, UR4, 0x3, UPT ;  /* 0x000000030400788c */ /* 0x000fc8000bf05270 */
[----:B------:R-:W-:Y:S02]  /*2850*/  USEL UR7, URZ, 0x1, UP0 ;  /* 0x00000001ff077887 */ /* 0x000fe40008000000 */
[----:B------:R-:W-:-:S04]  /*2860*/  USEL UR4, UR4, URZ, UP0 ;  /* 0x000000ff04047287 */ /* 0x000fc80008000000 */
[----:B------:R-:W-:Y:S01]  /*2870*/  ULEA UR5, UR4, UR6, 0x3 ;  /* 0x0000000604057291 */ /* 0x000fe2000f8e18ff */
[----:B------:R-:W-:-:S04]  /*2880*/  LOP3.LUT R12, R12, UR7, RZ, 0x3c, !PT ;  /* 0x000000070c0c7c12 */ /* 0x000fc8000f8e3cff */
[----:B-1----:R-:W-:-:S04]  /*2890*/  SHF.L.U32 R2, R12, 0x1f, RZ ;  /* 0x0000001f0c027819 */ /* 0x002fc800000006ff */
[----:B------:R-:W1:Y:S02]  /*28a0*/  SYNCS.PHASECHK.TRANS64.TRYWAIT P0, [UR5], R2 ;  /* 0x00000002ff0075a7 */ /* 0x000e640008001105 */
[----:B-1----:R-:W-:Y:S05]  /*28b0*/  @!P0 BRA `(.L_x_44) ;  /* 0x00000040002c8947 */ /* 0x002fea0003800000 */
.L_x_108:
[----:B------:R-:W-:-:S04]  /*28c0*/  UIADD3 UR4, UPT, UPT, UR4, 0x1, URZ ;  /* 0x0000000104047890 */ /* 0x000fc8000fffe0ff */
[----:B------:R-:W-:-:S04]  /*28d0*/  UISETP.NE.AND UP0, UPT, UR4, 0x3, UPT ;  /* 0x000000030400788c */ /* 0x000fc8000bf05270 */
[----:B------:R-:W-:Y:S02]  /*28e0*/  USEL UR5, URZ, 0x1, UP0 ;  /* 0x00000001ff057887 */ /* 0x000fe40008000000 */
[----:B------:R-:W-:-:S04]  /*28f0*/  USEL UR4, UR4, URZ, UP0 ;  /* 0x000000ff04047287 */ /* 0x000fc80008000000 */
[----:B------:R-:W-:Y:S01]  /*2900*/  ULEA UR4, UR4, UR6, 0x3 ;  /* 0x0000000604047291 */ /* 0x000fe2000f8e18ff */
[----:B-1----:R-:W-:-:S04]  /*2910*/  LOP3.LUT R2, R12, UR5, RZ, 0x3c, !PT ;  /* 0x000000050c027c12 */ /* 0x002fc8000f8e3cff */
[----:B------:R-:W-:Y:S01]  /*2920*/  SHF.L.U32 R2, R2, 0x1f, RZ ;  /* 0x0000001f02027819 */ /* 0x000fe200000006ff */
[----:B------:R-:W-:-:S07]  /*2930*/  IMAD.U32 R0, RZ, RZ, UR4 ;  /* 0x00000004ff007e24 */ /* 0x000fce000f8e00ff */
.L_x_45:
[----:B-1----:R1:W2:Y:S02]  /*2940*/  SYNCS.PHASECHK.TRANS64.TRYWAIT P0, [R0+URZ], R2 ;  /* 0x00000002000075a7 */ /* 0x0022a400080011ff */
[----:B--2---:R-:W-:Y:S05]  /*2950*/  @!P0 NANOSLEEP.SYNCS 0x989680 ;  /* 0x009896800000895d */ /* 0x004fea0003900000 */
[----:B------:R-:W2:Y:S02]  /*2960*/  @!P0 SYNCS.PHASECHK.TRANS64 P0, [R0+URZ], R2 ;  /* 0x00000002000085a7 */ /* 0x000ea400080010ff */
[----:B--2---:R-:W-:Y:S05]  /*2970*/  @P0 EXIT ;  /* 0x000000000000094d */ /* 0x004fea0003800000 */
[----:B------:R-:W-:Y:S05]  /*2980*/  BRA `(.L_x_45) ;  /* 0xfffffffc00ec7947 */ /* 0x000fea000383ffff */
.L_x_22:
[----:B------:R-:W-:-:S04]  /*2990*/  UISETP.NE.AND UP0, UPT, UR48, URZ, UPT ;  /* 0x000000ff3000728c */ /* 0x000fc8000bf05270 */
[----:B------:R-:W-:-:S09]  /*29a0*/  UISETP.NE.OR UP0, UPT, UR22, 0x1, UP0 ;  /* 0x000000011600788c */ /* 0x000fd20008705670 */
[----:B------:R-:W-:Y:S05]  /*29b0*/  BRA.U UP0, `(.L_x_46) ;  /* 0x0000000500487547 */ /* 0x000fea000b800000 */
[----:B------:R-:W-:Y:S01]  /*29c0*/  ISETP.GE.U32.AND P2, PT, R0, 0x4, PT ;  /* 0x000000040000780c */ /* 0x000fe20003f46070 */
[----:B------:R-:W-:Y:S01]  /*29d0*/  IMAD.MOV.U32 R12, RZ, RZ, 0x1 ;  /* 0x00000001ff0c7424 */ /* 0x000fe200078e00ff */
[----:B------:R-:W-:Y:S02]  /*29e0*/  CS2R R10, SRZ ;  /* 0x00000000000a7805 */ /* 0x000fe4000001ff00 */
[----:B------:R-:W-:Y:S01]  /*29f0*/  CS2R R8, SRZ ;  /* 0x0000000000087805 */ /* 0x000fe2000001ff00 */
[----:B------:R-:W-:Y:S01]  /*2a00*/  UMOV UR6, 0x400 ;  /* 0x0000040000067882 */ /* 0x000fe20000000000 */
[----:B------:R-:W-:Y:S01]  /*2a10*/  UMOV UR5, URZ ;  /* 0x000000ff00057c82 */ /* 0x000fe20008000000 */
[----:B------:R-:W-:-:S12]  /*2a20*/  ULEA UR6, UR48, UR6, 0x18 ;  /* 0x0000000630067291 */ /* 0x000fd8000f8ec0ff */
.L_x_50:
[----:B------:R-:W-:Y:S02]  /*2a30*/  LEA R2, R8, UR6, 0x3 ;  /* 0x0000000608027c11 */ /* 0x000fe4000f8e18ff */
[----:B------:R-:W-:-:S03]  /*2a40*/  SHF.L.U32 R4, R9, 0x1f, RZ ;  /* 0x0000001f09047819 */ /* 0x000fc600000006ff */
[----:B------:R-:W-:Y:S01]  /*2a50*/  VIADD R5, R2, 0xc0 ;  /* 0x000000c002057836 */ /* 0x000fe20000000000 */
[----:B------:R-:W2:Y:S02]  /*2a60*/  SYNCS.PHASECHK.TRANS64.TRYWAIT P0, [R2+URZ+0xb0], R4 ;  /* 0x0000b004020075a7 */ /* 0x000ea400080011ff */
[----:B--2---:R-:W-:Y:S05]  /*2a70*/  @!P0 BRA `(.L_x_47) ;  /* 0x0000003c00d48947 */ /* 0x004fea0003800000 */
.L_x_109:
[----:B------:R-:W-:Y:S01]  /*2a80*/  ULEA UR4, UR5, UR6, 0x3 ;  /* 0x0000000605047291 */ /* 0x000fe2000f8e18ff */
[----:B--2---:R-:W-:Y:S01]  /*2a90*/  PRMT R2, RZ, 0x654, R5 ;  /* 0x00000654ff027816 */ /* 0x004fe20000000005 */
[----:B------:R-:W-:Y:S01]  /*2aa0*/  @!P2 IMAD.MOV.U32 R4, RZ, RZ, 0x10 ;  /* 0x00000010ff04a424 */ /* 0x000fe200078e00ff */
[----:B------:R-:W-:Y:S01]  /*2ab0*/  SHF.L.U32 R5, R12, 0x1f, RZ ;  /* 0x0000001f0c057819 */ /* 0x000fe200000006ff */
[----:B------:R-:W-:Y:S01]  /*2ac0*/  UIADD3 UR7, UPT, UPT, UR4, 0x50, URZ ;  /* 0x0000005004077890 */ /* 0x000fe2000fffe0ff */
[----:B------:R2:W-:Y:S05]  /*2ad0*/  SYNCS.ARRIVE.TRANS64.RED.A1T0 RZ, [R2+URZ], RZ ;  /* 0x000000ff02ff79a7 */ /* 0x0005ea00081004ff */
[----:B------:R-:W-:Y:S01]  /*2ae0*/  IMAD.U32 R6, RZ, RZ, UR7 ;  /* 0x00000007ff067e24 */ /* 0x000fe2000f8e00ff */
[----:B------:R-:W3:Y:S04]  /*2af0*/  SYNCS.PHASECHK.TRANS64.TRYWAIT P0, [UR4+0x60], R5 ;  /* 0x00006005ff0075a7 */ /* 0x000ee80008001104 */
[----:B------:R-:W-:Y:S01]  /*2b00*/  PRMT R6, R0, 0x654, R6 ;  /* 0x0000065400067816 */ /* 0x000fe20000000006 */
[----:B--23--:R-:W-:Y:S06]  /*2b10*/  @!P0 BRA `(.L_x_48) ;  /* 0x0000003c00c08947 */ /* 0x00cfec0003800000 */
.L_x_111:
[----:B------:R-:W-:Y:S01]  /*2b20*/  ULEA UR8, UR5, UR6, 0x4 ;  /* 0x0000000605087291 */ /* 0x000fe2000f8e20ff */
[----:B------:R-:W-:Y:S01]  /*2b30*/  SEL R3, R6, R3, !P2 ;  /* 0x0000000306037207 */ /* 0x000fe20005000000 */
[----:B------:R-:W-:Y:S01]  /*2b40*/  UIADD3 UR9, UPT, UPT, UR4, 0x50, URZ ;  /* 0x0000005004097890 */ /* 0x000fe2000fffe0ff */
[----:B--2---:R-:W-:Y:S01]  /*2b50*/  LEA R2, R11, UR6, 0x3 ;  /* 0x000000060b027c11 */ /* 0x004fe2000f8e18ff */
[----:B------:R-:W-:Y:S01]  /*2b60*/  UIADD3 UR8, UPT, UPT, UR8, 0xe0, URZ ;  /* 0x000000e008087890 */ /* 0x000fe2000fffe0ff */
[----:B------:R2:W-:Y:S01]  /*2b70*/  @!P2 SYNCS.ARRIVE.TRANS64.RED RZ, [R3+URZ], R4 ;  /* 0x0000000403ffa9a7 */ /* 0x0005e200080004ff */
[----:B------:R-:W-:Y:S01]  /*2b80*/  UIADD3 UR4, UPT, UPT, UR5, 0x1, URZ ;  /* 0x0000000105047890 */ /* 0x000fe2000fffe0ff */
[----:B------:R-:W-:-:S03]  /*2b90*/  VIADD R8, R8, 0x1 ;  /* 0x0000000108087836 */ /* 0x000fc60000000000 */
[----:B------:R-:W-:Y:S02]  /*2ba0*/  UISETP.NE.AND UP0, UPT, UR4, 0x2, UPT ;  /* 0x000000020400788c */ /* 0x000fe4000bf05270 */
[----:B------:R-:W-:Y:S01]  /*2bb0*/  ISETP.NE.AND P0, PT, R8, 0x2, PT ;  /* 0x000000020800780c */ /* 0x000fe20003f05270 */
[----:B------:R-:W-:Y:S06]  /*2bc0*/  UGETNEXTWORKID.BROADCAST [UR8], [UR9] ;  /* 0x00000000080073ca */ /* 0x000fec0008000100 */
[----:B------:R-:W-:Y:S02]  /*2bd0*/  USEL UR7, URZ, 0x1, UP0 ;  /* 0x00000001ff077887 */ /* 0x000fe40008000000 */
[----:B------:R-:W-:-:S04]  /*2be0*/  USEL UR5, UR4, URZ, UP0 ;  /* 0x000000ff04057287 */ /* 0x000fc80008000000 */
[----:B------:R-:W-:Y:S02]  /*2bf0*/  LOP3.LUT R12, R12, UR7, RZ, 0x3c, !PT ;  /* 0x000000070c0c7c12 */ /* 0x000fe4000f8e3cff */
[----:B--2---:R-:W-:-:S04]  /*2c00*/  SHF.L.U32 R4, R10, 0x1f, RZ ;  /* 0x0000001f0a047819 */ /* 0x004fc800000006ff */
[----:B------:R-:W2:Y:S02]  /*2c10*/  SYNCS.PHASECHK.TRANS64.TRYWAIT P1, [R2+URZ+0x50], R4 ;  /* 0x00005004020075a7 */ /* 0x000ea400080211ff */
[----:B--2---:R-:W-:Y:S05]  /*2c20*/  @!P1 BRA `(.L_x_49) ;  /* 0x0000003c00949947 */ /* 0x004fea0003800000 */
.L_x_112:
[C---:B--2---:R-:W-:Y:S01]  /*2c30*/  LEA R4, R11.reuse, UR6, 0x4 ;  /* 0x000000060b047c11 */ /* 0x044fe2000f8e20ff */
[----:B------:R-:W-:Y:S01]  /*2c40*/  VIADD R2, R2, 0x60 ;  /* 0x0000006002027836 */ /* 0x000fe20000000000 */
[----:B------:R-:W-:Y:S01]  /*2c50*/  SEL R8, R8, RZ, P0 ;  /* 0x000000ff08087207 */ /* 0x000fe20000000000 */
[----:B------:R-:W-:-:S03]  /*2c60*/  VIADD R11, R11, 0x1 ;  /* 0x000000010b0b7836 */ /* 0x000fc60000000000 */
[----:B------:R-:W2:Y:S01]  /*2c70*/  LDS.128 R4, [R4+0xe0] ;  /* 0x0000e00004047984 */ /* 0x000ea20000000c00 */
[----:B------:R-:W-:Y:S02]  /*2c80*/  PRMT R2, RZ, 0x654, R2 ;  /* 0x00000654ff027816 */ /* 0x000fe40000000002 */
[C---:B------:R-:W-:Y:S01]  /*2c90*/  ISETP.NE.AND P1, PT, R11.reuse, 0x2, PT ;  /* 0x000000020b00780c */ /* 0x040fe20003f25270 */
[----:B------:R-:W-:Y:S01]  /*2ca0*/  @!PT LDS RZ, [RZ] ;  /* 0x00000000fffff984 */ /* 0x000fe20000000800 */
[----:B------:R-:W-:Y:S01]  /*2cb0*/  @!PT LDS RZ, [RZ] ;  /* 0x00000000fffff984 */ /* 0x000fe20000000800 */
[----:B------:R-:W-:Y:S01]  /*2cc0*/  @!PT LDS RZ, [RZ] ;  /* 0x00000000fffff984 */ /* 0x000fe20000000800 */
[----:B------:R-:W-:Y:S01]  /*2cd0*/  @!PT LDS RZ, [RZ] ;  /* 0x00000000fffff984 */ /* 0x000fe20000000800 */
[----:B------:R3:W-:Y:S06]  /*2ce0*/  MEMBAR.ALL.CTA ;  /* 0x0000000000007992 */ /* 0x0007ec0000008000 */
[----:B---3--:R-:W3:Y:S01]  /*2cf0*/  FENCE.VIEW.ASYNC.S ;  /* 0x00000000000073c6 */ /* 0x008ee20000000000 */
[----:B------:R-:W-:Y:S01]  /*2d00*/  SEL R11, R11, RZ, P1 ;  /* 0x000000ff0b0b7207 */ /* 0x000fe20000800000 */
[----:B---3--:R3:W-:Y:S01]  /*2d10*/  SYNCS.ARRIVE.TRANS64.RED.A1T0 RZ, [R2+URZ], RZ ;  /* 0x000000ff02ff79a7 */ /* 0x0087e200081004ff */
[----:B--2---:R-:W-:-:S02]  /*2d20*/  LOP3.LUT P3, RZ, R6, 0x1, RZ, 0xc0, !PT ;  /* 0x0000000106ff7812 */ /* 0x004fc4000786c0ff */
[----:B------:R-:W-:-:S04]  /*2d30*/  SEL R4, RZ, 0x1, P1 ;  /* 0x00000001ff047807 */ /* 0x000fc80000800000 */
[----:B------:R-:W-:Y:S02]  /*2d40*/  LOP3.LUT R10, R10, R4, RZ, 0x3c, !PT ;  /* 0x000000040a0a7212 */ /* 0x000fe400078e3cff */
[----:B---3--:R-:W-:-:S04]  /*2d50*/  SEL R2, RZ, 0x1, P0 ;  /* 0x00000001ff027807 */ /* 0x008fc80000000000 */
[----:B------:R-:W-:Y:S01]  /*2d60*/  LOP3.LUT R9, R9, R2, RZ, 0x3c, !PT ;  /* 0x0000000209097212 */ /* 0x000fe200078e3cff */
[----:B------:R-:W-:Y:S06]  /*2d70*/  @P3 BRA `(.L_x_50) ;  /* 0xfffffffc002c3947 */ /* 0x000fec000383ffff */
[----:B------:R-:W-:Y:S01]  /*2d80*/  ULEA UR4, UR5, UR6, 0x3 ;  /* 0x0000000605047291 */ /* 0x000fe2000f8e18ff */
[----:B------:R-:W-:-:S08]  /*2d90*/  SHF.L.U32 R2, R12, 0x1f, RZ ;  /* 0x0000001f0c027819 */ /* 0x000fd000000006ff */
[----:B------:R-:W2:Y:S02]  /*2da0*/  SYNCS.PHASECHK.TRANS64 P0, [UR4+0x60], R2 ;  /* 0x00006002ff0075a7 */ /* 0x000ea40008001004 */
[----:B--2---:R-:W-:Y:S05]  /*2db0*/  @P0 BRA `(.L_x_51) ;  /* 0x0000000000080947 */ /* 0x004fea0003800000 */
[----:B------:R-:W2:Y:S02]  /*2dc0*/  SYNCS.PHASECHK.TRANS64.TRYWAIT P0, [UR4+0x60], R2 ;  /* 0x00006002ff0075a7 */ /* 0x000ea40008001104 */
[----:B--2---:R-:W-:Y:S05]  /*2dd0*/  @!P0 BRA `(.L_x_52) ;  /* 0x0000003c003c8947 */ /* 0x004fea0003800000 */
.L_x_51:
[----:B------:R-:W-:-:S04]  /*2de0*/  UIADD3 UR7, UPT, UPT, UR5, 0x1, URZ ;  /* 0x0000000105077890 */ /* 0x000fc8000fffe0ff */
[----:B------:R-:W-:-:S04]  /*2df0*/  UISETP.NE.AND UP0, UPT, UR7, 0x2, UPT ;  /* 0x000000020700788c */ /* 0x000fc8000bf05270 */
[----:B------:R-:W-:Y:S02]  /*2e00*/  USEL UR8, URZ, 0x1, UP0 ;  /* 0x00000001ff087887 */ /* 0x000fe40008000000 */
[----:B------:R-:W-:-:S04]  /*2e10*/  USEL UR7, UR7, URZ, UP0 ;  /* 0x000000ff07077287 */ /* 0x000fc80008000000 */
[----:B------:R-:W-:Y:S01]  /*2e20*/  ULEA UR7, UR7, UR6, 0x3 ;  /* 0x0000000607077291 */ /* 0x000fe2000f8e18ff */
[----:B--2---:R-:W-:-:S04]  /*2e30*/  LOP3.LUT R2, R12, UR8, RZ, 0x3c, !PT ;  /* 0x000000080c027c12 */ /* 0x004fc8000f8e3cff */
[----:B------:R-:W-:-:S04]  /*2e40*/  SHF.L.U32 R0, R2, 0x1f, RZ ;  /* 0x0000001f02007819 */ /* 0x000fc800000006ff */
[----:B------:R-:W2:Y:S02]  /*2e50*/  SYNCS.PHASECHK.TRANS64 P0, [UR7+0x60], R0 ;  /* 0x00006000ff0075a7 */ /* 0x000ea40008001007 */
[----:B-12---:R-:W-:Y:S05]  /*2e60*/  @P0 EXIT ;  /* 0x000000000000094d */ /* 0x006fea0003800000 */
[----:B------:R-:W-:Y:S02]  /*2e70*/  SHF.L.U32 R2, R2, 0x1f, RZ ;  /* 0x0000001f02027819 */ /* 0x000fe400000006ff */
[----:B------:R-:W-:-:S07]  /*2e80*/  MOV R0, UR7 ;  /* 0x0000000700007c02 */ /* 0x000fce0008000f00 */
.L_x_53:
[----:B-1----:R1:W2:Y:S02]  /*2e90*/  SYNCS.PHASECHK.TRANS64.TRYWAIT P0, [R0+URZ+0x60], R2 ;  /* 0x00006002000075a7 */ /* 0x0022a400080011ff */
[----:B--2---:R-:W-:Y:S05]  /*2ea0*/  @!P0 NANOSLEEP.SYNCS 0x989680 ;  /* 0x009896800000895d */ /* 0x004fea0003900000 */
[----:B------:R-:W2:Y:S02]  /*2eb0*/  @!P0 SYNCS.PHASECHK.TRANS64 P0, [R0+URZ+0x60], R2 ;  /* 0x00006002000085a7 */ /* 0x000ea400080010ff */
[----:B--2---:R-:W-:Y:S05]  /*2ec0*/  @P0 EXIT ;  /* 0x000000000000094d */ /* 0x004fea0003800000 */
[----:B------:R-:W-:Y:S05]  /*2ed0*/  BRA `(.L_x_53) ;  /* 0xfffffffc00ec7947 */ /* 0x000fea000383ffff */
.L_x_46:
[----:B------:R-:W-:Y:S05]  /*2ee0*/  BRA.U UP4, `(.L_x_54) ;  /* 0x0000000d04807547 */ /* 0x000fea000b800000 */
[----:B------:R-:W-:Y:S01]  /*2ef0*/  UMOV UR4, 0x40 ;  /* 0x0000004000047882 */ /* 0x000fe20000000000 */
[----:B------:R-:W-:Y:S01]  /*2f00*/  NOP ;  /* 0x0000000000007918 */ /* 0x000fe20000000000 */
[----:B------:R-:W-:Y:S01]  /*2f10*/  ULEA UR5, UR48, UR4, 0x18 ;  /* 0x0000000430057291 */ /* 0x000fe2000f8ec0ff */
[----:B------:R-:W-:Y:S02]  /*2f20*/  UMOV UR6, 0x400 ;  /* 0x0000040000067882 */ /* 0x000fe40000000000 */
[----:B------:R-:W-:-:S06]  /*2f30*/  ULEA UR6, UR48, UR6, 0x18 ;  /* 0x0000000630067291 */ /* 0x000fcc000f8ec0ff */
[----:B------:R-:W2:Y:S02]  /*2f40*/  LDS.U8 R0, [UR5+0x1c] ;  /* 0x00001c05ff007984 */ /* 0x000ea40008000000 */
[----:B--2---:R-:W-:-:S13]  /*2f50*/  ISETP.NE.AND P0, PT, R0, RZ, PT ;  /* 0x000000ff0000720c */ /* 0x004fda0003f05270 */
[----:B------:R-:W-:Y:S05]  /*2f60*/  @P0 BRA `(.L_x_55) ;  /* 0x0000000000580947 */ /* 0x000fea0003800000 */
[----:B------:R-:W-:-:S13]  /*2f70*/  ELECT P0, URZ, PT ;  /* 0x0000000000ff782f */ /* 0x000fda0003800000 */
[----:B------:R-:W-:Y:S05]  /*2f80*/  @!P0 BRA `(.L_x_56) ;  /* 0x0000000000608947 */ /* 0x000fea0003800000 */
[----:B------:R-:W-:Y:S01]  /*2f90*/  UMOV UR4, 0x10 ;  /* 0x0000001000047882 */ /* 0x000fe20000000000 */
[----:B------:R-:W-:Y:S01]  /*2fa0*/  HFMA2 R0, -RZ, RZ, 0, 5.9604644775390625e-08 ;  /* 0x00000001ff007431 */ /* 0x000fe200000001ff */
[----:B------:R-:W-:-:S03]  /*2fb0*/  MOV R3, 0xffff ;  /* 0x0000ffff00037802 */ /* 0x000fc60000000f00 */
[----:B------:R-:W-:Y:S04]  /*2fc0*/  DEPBAR.LE SB2, 0x36 ;  /* 0x0000ad800000791a */ /* 0x000fe80000000000 */
[----:B------:R-:W2:Y:S02]  /*2fd0*/  UTCATOMSWS.FIND_AND_SET.ALIGN UP0, UR4, UR4 ;  /* 0x00000004000475e3 */ /* 0x000ea40008000800 */
[----:B--2---:R-:W-:Y:S01]  /*2fe0*/  MOV R4, UR4 ;  /* 0x0000000400047c02 */ /* 0x004fe20008000f00 */
[----:B------:R-:W-:Y:S06]  /*2ff0*/  BRA.U UP0, `(.L_x_57) ;  /* 0x0000000100187547 */ /* 0x000fec000b800000 */
.L_x_58:
[----:B------:R-:W-:Y:S05]  /*3000*/  NANOSLEEP 0x64 ;  /* 0x000000640000795d */ /* 0x000fea0003800000 */
[----:B------:R-:W-:-:S05]  /*3010*/  UMOV UR4, 0x10 ;  /* 0x0000001000047882 */ /* 0x000fca0000000000 */
[----:B------:R-:W-:Y:S04]  /*3020*/  DEPBAR.LE SB2, 0x36 ;  /* 0x0000ad800000791a */ /* 0x000fe80000000000 */
[----:B------:R-:W2:Y:S02]  /*3030*/  UTCATOMSWS.FIND_AND_SET.ALIGN UP0, UR4, UR4 ;  /* 0x00000004000475e3 */ /* 0x000ea40008000800 */
[----:B--2---:R-:W-:Y:S01]  /*3040*/  MOV R4, UR4 ;  /* 0x0000000400047c02 */ /* 0x004fe20008000f00 */
[----:B------:R-:W-:Y:S05]  /*3050*/  BRA.U !UP0, `(.L_x_58) ;  /* 0xfffffffd08e87547 */ /* 0x000fea000b83ffff */
.L_x_57:
[-C--:B------:R-:W-:Y:S02]  /*3060*/  SHF.L.U32 R3, R3, R4.reuse, RZ ;  /* 0x0000000403037219 */ /* 0x080fe400000006ff */
[----:B------:R-:W-:Y:S01]  /*3070*/  SHF.L.U32 R0, R0, R4, RZ ;  /* 0x0000000400007219 */ /* 0x000fe200000006ff */
[----:B------:R-:W-:Y:S02]  /*3080*/  IMAD.SHL.U32 R4, R4, 0x20, RZ ;  /* 0x0000002004047824 */ /* 0x000fe400078e00ff */
[----:B------:R2:W-:Y:S04]  /*3090*/  ATOMS.OR RZ, [UR5+0x14], R3 ;  /* 0x00001403ffff798c */ /* 0x0005e8000b000005 */
[----:B------:R2:W-:Y:S04]  /*30a0*/  ATOMS.OR RZ, [UR5+0x18], R0 ;  /* 0x00001800ffff798c */ /* 0x0005e8000b000005 */
[----:B------:R2:W-:Y:S01]  /*30b0*/  STS [UR6+0x100], R4 ;  /* 0x00010004ff007988 */ /* 0x0005e20008000806 */
[----:B------:R-:W-:Y:S05]  /*30c0*/  BRA `(.L_x_56) ;  /* 0x0000000000107947 */ /* 0x000fea0003800000 */
.L_x_55:
[----:B------:R-:W-:Y:S02]  /*30d0*/  MOV R0, 0xffffffff ;  /* 0xffffffff00007802 */ /* 0x000fe40000000f00 */
[----:B------:R-:W-:-:S03]  /*30e0*/  MOV R4, 0x3110 ;  /* 0x0000311000047802 */ /* 0x000fc60000000f00 */
[----:B------:R2:W-:Y:S04]  /*30f0*/  STS [UR6+0x100], R0 ;  /* 0x00010000ff007988 */ /* 0x0005e80008000806 */
[----:B-12--5:R-:W-:Y:S05]  /*3100*/  CALL.REL.NOINC `($__internal_1_$__cuda_sm10x_tcgen05_guardrail_trap_phase_invalid_during_alloc) ;  /* 0x0000003c00bc7944 */ /* 0x026fea0003c00000 */
.L_x_56:
[----:B------:R-:W-:Y:S05]  /*3110*/  WARPSYNC.ALL ;  /* 0x0000000000007948 */ /* 0x000fea0003800000 */
[----:B------:R-:W3:Y:S01]  /*3120*/  S2UR UR4, SR_CgaCtaId ;  /* 0x00000000000479c3 */ /* 0x000ee20000008800 */
[----:B------:R-:W-:Y:S01]  /*3130*/  UMOV UR13, 0x400 ;  /* 0x00000400000d7882 */ /* 0x000fe20000000000 */
[----:B------:R-:W-:-:S06]  /*3140*/  NOP ;  /* 0x0000000000007918 */ /* 0x000fcc0000000000 */
[----:B------:R-:W-:Y:S06]  /*3150*/  BAR.ARV 0x6, 0xa0 ;  /* 0x0182800000007b1d */ /* 0x000fec0000002000 */
[----:B------:R-:W4:Y:S01]  /*3160*/  LDCU UR5, c[0x0][0x38c] ;  /* 0x00007180ff0577ac */ /* 0x000f220008000800 */
[----:B------:R-:W-:Y:S01]  /*3170*/  LOP3.LUT R2, R2, 0xffff, RZ, 0xc0, !PT ;  /* 0x0000ffff02027812 */ /* 0x000fe200078ec0ff */
[----:B------:R-:W-:Y:S01]  /*3180*/  IMAD.MOV.U32 R11, RZ, RZ, 0x1 ;  /* 0x00000001ff0b7424 */ /* 0x000fe200078e00ff */
[----:B------:R-:W-:Y:S01]  /*3190*/  CS2R R8, SRZ ;  /* 0x0000000000087805 */ /* 0x000fe2000001ff00 */
[----:B------:R-:W1:Y:S01]  /*31a0*/  LDCU UR8, c[0x0][0x38c] ;  /* 0x00007180ff0877ac */ /* 0x000e620008000800 */
[----:B------:R-:W-:Y:S01]  /*31b0*/  R2UR UR15, R2 ;  /* 0x00000000020f72ca */ /* 0x000fe200000e0000 */
[----:B------:R-:W-:Y:S01]  /*31c0*/  IMAD.MOV.U32 R10, RZ, RZ, RZ ;  /* 0x000000ffff0a7224 */ /* 0x000fe200078e00ff */
[----:B------:R-:W-:Y:S01]  /*31d0*/  UMOV UR18, URZ ;  /* 0x000000ff00127c82 */ /* 0x000fe20008000000 */
[----:B------:R-:W-:Y:S01]  /*31e0*/  UMOV UR10, URZ ;  /* 0x000000ff000a7c82 */ /* 0x000fe20008000000 */
[----:B---3--:R-:W-:Y:S01]  /*31f0*/  ULEA UR13, UR4, UR13, 0x18 ;  /* 0x0000000d040d7291 */ /* 0x008fe2000f8ec0ff */
[----:B------:R-:W-:Y:S01]  /*3200*/  UMOV UR20, 0x0 ;  /* 0x0000000000147882 */ /* 0x000fe20000000000 */
[----:B------:R-:W-:-:S02]  /*3210*/  UMOV UR21, 0x41004a0 ;  /* 0x041004a000157882 */ /* 0x000fc40000000000 */
[----:B------:R-:W-:Y:S02]  /*3220*/  UIADD3 UR6, UPT, UPT, UR13, 0x2400, URZ ;  /* 0x000024000d067890 */ /* 0x000fe4000fffe0ff */
[----:B------:R-:W-:Y:S02]  /*3230*/  UIADD3 UR7, UPT, UPT, UR13, 0x3c00, URZ ;  /* 0x00003c000d077890 */ /* 0x000fe4000fffe0ff */
[----:B----4-:R-:W-:Y:S01]  /*3240*/  UIADD3 UR5, UPT, UPT, UR5, 0x1f, URZ ;  /* 0x0000001f05057890 */ /* 0x010fe2000fffe0ff */
[----:B--2---:R-:W2:Y:S01]  /*3250*/  LDS R0, [UR13+0x100] ;  /* 0x0001000dff007984 */ /* 0x004ea20008000800 */
[----:B------:R-:W-:Y:S02]  /*3260*/  USHF.R.U32.HI UR6, URZ, 0x4, UR6 ;  /* 0x00000004ff067899 */ /* 0x000fe40008011606 */
[----:B------:R-:W-:Y:S02]  /*3270*/  USHF.R.S32.HI UR4, URZ, 0x1f, UR5 ;  /* 0x0000001fff047899 */ /* 0x000fe40008011405 */
[----:B------:R-:W-:-:S02]  /*3280*/  ULOP3.LUT UR6, UR6, 0x3fff, URZ, 0xc0, !UPT ;  /* 0x00003fff06067892 */ /* 0x000fc4000f8ec0ff */
[----:B------:R-:W-:Y:S02]  /*3290*/  ULEA.HI UR4, UR4, UR5, URZ, 0x5 ;  /* 0x0000000504047291 */ /* 0x000fe4000f8f28ff */
[----:B------:R-:W-:Y:S02]  /*32a0*/  USHF.R.U32.HI UR5, URZ, 0x4, UR7 ;  /* 0x00000004ff057899 */ /* 0x000fe40008011607 */
[----:B------:R-:W-:Y:S02]  /*32b0*/  USHF.R.S32.HI UR22, URZ, 0x5, UR4 ;  /* 0x00000005ff167899 */ /* 0x000fe40008011404 */
[----:B------:R-:W-:Y:S02]  /*32c0*/  ULOP3.LUT UR5, UR5, 0x3fff, URZ, 0xc0, !UPT ;  /* 0x00003fff05057892 */ /* 0x000fe4000f8ec0ff */
[----:B------:R-:W-:Y:S02]  /*32d0*/  UISETP.LT.AND UP0, UPT, UR22, 0x1, UPT ;  /* 0x000000011600788c */ /* 0x000fe4000bf01270 */
[----:B------:R-:W-:-:S02]  /*32e0*/  ULOP3.LUT UR16, UR6, 0x10000, URZ, 0xfc, !UPT ;  /* 0x0001000006107892 */ /* 0x000fc4000f8efcff */
[----:B------:R-:W-:Y:S02]  /*32f0*/  USEL UR23, UR22, 0x1, !UP0 ;  /* 0x0000000116177887 */ /* 0x000fe4000c000000 */
[----:B------:R-:W-:Y:S02]  /*3300*/  ULOP3.LUT UR17, UR5, 0x10000, URZ, 0xfc, !UPT ;  /* 0x0001000005117892 */ /* 0x000fe4000f8efcff */
[----:B------:R-:W-:Y:S02]  /*3310*/  UIADD3 UR23, UPT, UPT, -UR23, URZ, URZ ;  /* 0x000000ff17177290 */ /* 0x000fe4000fffe1ff */
[----:B-1----:R-:W-:Y:S01]  /*3320*/  UISETP.GE.AND UP4, UPT, UR8, 0x1, UPT ;  /* 0x000000010800788c */ /* 0x002fe2000bf86270 */
[----:B--2---:R-:W-:-:S15]  /*3330*/  R2UR UR24, R0 ;  /* 0x00000000001872ca */ /* 0x004fde00000e0000 */
.L_x_65:
[----:B------:R-:W-:Y:S02]  /*3340*/  LEA R0, R10, UR13, 0x3 ;  /* 0x0000000d0a007c11 */ /* 0x000fe4000f8e18ff */
[----:B------:R-:W-:Y:S02]  /*3350*/  SHF.L.U32 R2, R9, 0x1f, RZ ;  /* 0x0000001f09027819 */ /* 0x000fe400000006ff */
[----:B------:R-:W-:Y:S01]  /*3360*/  PLOP3.LUT P0, PT, PT, PT, UP4, 0x80, 0x8 ;  /* 0x000000000008781c */ /* 0x000fe20003f0f048 */
[----:B------:R-:W-:Y:S01]  /*3370*/  VIADD R3, R0, 0x60 ;  /* 0x0000006000037836 */ /* 0x000fe20000000000 */
[----:B-1----:R-:W1:Y:S02]  /*3380*/  SYNCS.PHASECHK.TRANS64.TRYWAIT P1, [R0+URZ+0x50], R2 ;  /* 0x00005002000075a7 */ /* 0x002e6400080211ff */
[----:B-1-3--:R-:W-:Y:S09]  /*3390*/  @!P1 BRA `(.L_x_59) ;  /* 0x0000003400e49947 */ /* 0x00aff20003800000 */
.L_x_114:
[----:B------:R-:W-:Y:S01]  /*33a0*/  LEA R4, R10, UR13, 0x4 ;  /* 0x0000000d0a047c11 */ /* 0x000fe2000f8e20ff */
[----:B------:R-:W-:Y:S01]  /*33b0*/  @UP4 ULEA UR4, UR10, UR13, 0x3 ;  /* 0x0000000d0a044291 */ /* 0x000fe2000f8e18ff */
[----:B------:R-:W-:Y:S01]  /*33c0*/  PLOP3.LUT P2, PT, PT, PT, PT, 0x80, 0x8 ;  /* 0x000000000008781c */ /* 0x000fe20003f4f070 */
[----:B------:R-:W-:Y:S01]  /*33d0*/  ULEA UR19, UR18, UR13, 0x3 ;  /* 0x0000000d12137291 */ /* 0x000fe2000f8e18ff */
[----:B------:R-:W-:Y:S02]  /*33e0*/  PRMT R3, RZ, 0x654, R3 ;  /* 0x00000654ff037816 */ /* 0x000fe40000000003 */
[----:B------:R-:W2:Y:S01]  /*33f0*/  LDS.128 R4, [R4+0xe0] ;  /* 0x0000e00004047984 */ /* 0x000ea20000000c00 */
[----:B-1----:R-:W-:Y:S02]  /*3400*/  @P0 SHF.L.U32 R2, R8, 0x1f, RZ ;  /* 0x0000001f08020819 */ /* 0x002fe400000006ff */
[----:B------:R-:W-:Y:S01]  /*3410*/  SHF.L.U32 R0, R11, 0x1f, RZ ;  /* 0x0000001f0b007819 */ /* 0x000fe200000006ff */
[----:B------:R-:W-:Y:S01]  /*3420*/  @!PT LDS RZ, [RZ] ;  /* 0x00000000fffff984 */ /* 0x000fe20000000800 */
[----:B------:R-:W-:Y:S01]  /*3430*/  @!PT LDS RZ, [RZ] ;  /* 0x00000000fffff984 */ /* 0x000fe20000000800 */
[----:B------:R-:W-:Y:S01]  /*3440*/  @!PT LDS RZ, [RZ] ;  /* 0x00000000fffff984 */ /* 0x000fe20000000800 */
[----:B------:R-:W-:Y:S01]  /*3450*/  @!PT LDS RZ, [RZ] ;  /* 0x00000000fffff984 */ /* 0x000fe20000000800 */
[----:B------:R1:W-:Y:S06]  /*3460*/  MEMBAR.ALL.CTA ;  /* 0x0000000000007992 */ /* 0x0003ec0000008000 */
[----:B-1----:R-:W1:Y:S02]  /*3470*/  FENCE.VIEW.ASYNC.S ;  /* 0x00000000000073c6 */ /* 0x002e640000000000 */
[----:B-1----:R1:W-:Y:S01]  /*3480*/  SYNCS.ARRIVE.TRANS64.RED.A1T0 RZ, [R3+URZ], RZ ;  /* 0x000000ff03ff79a7 */ /* 0x0023e200081004ff */
[----:B------:R1:W3:Y:S01]  /*3490*/  @P0 SYNCS.PHASECHK.TRANS64.TRYWAIT P2, [UR4], R2 ;  /* 0x00000002ff0005a7 */ /* 0x0002e20008041104 */
[----:B--2---:R-:W-:Y:S01]  /*34a0*/  LOP3.LUT P1, RZ, R6, 0x1, RZ, 0xc0, !PT ;  /* 0x0000000106ff7812 */ /* 0x004fe2000782c0ff */
[----:B------:R-:W2:Y:S02]  /*34b0*/  SYNCS.PHASECHK.TRANS64.TRYWAIT P0, [UR19+0x90], R0 ;  /* 0x00009000ff0075a7 */ /* 0x000ea40008001113 */
[----:B-123--:R-:W-:Y:S10]  /*34c0*/  @!P0 BRA `(.L_x_60) ;  /* 0x0000003400ac8947 */ /* 0x00eff40003800000 */
.L_x_116:
[----:B------:R-:W-:Y:S01]  /*34d0*/  IADD3 R10, PT, PT, R10, 0x1, RZ ;  /* 0x000000010a0a7810 */ /* 0x000fe20007ffe0ff */
[----:B------:R-:W-:Y:S06]  /*34e0*/  BRA.U !UP4, `(.L_x_61) ;  /* 0x000000010ca07547 */ /* 0x000fec000b800000 */
[----:B------:R-:W-:Y:S02]  /*34f0*/  ULEA.HI UR4, UR18, UR18, URZ, 0x1 ;  /* 0x0000001212047291 */ /* 0x000fe4000f8f08ff */
[----:B------:R-:W-:Y:S02]  /*3500*/  UPLOP3.LUT UP2, UPT, UPT, UPT, UPT, 0x40, 0x4 ;  /* 0x000000000004789c */ /* 0x000fe40003f4e870 */
[----:B------:R-:W-:Y:S02]  /*3510*/  USHF.L.U32 UR5, UR4, 0x5, URZ ;  /* 0x0000000504057899 */ /* 0x000fe400080006ff */
[----:B------:R-:W-:Y:S02]  /*3520*/  ULOP3.LUT UR14, UR4, 0xffe, URZ, 0xc0, !UPT ;  /* 0x00000ffe040e7892 */ /* 0x000fe4000f8ec0ff */
[----:B------:R-:W-:Y:S02]  /*3530*/  ULOP3.LUT UR4, UR5, 0xffffffc0, URZ, 0xc0, !UPT ;  /* 0xffffffc005047892 */ /* 0x000fe4000f8ec0ff */
[----:B------:R-:W-:-:S02]  /*3540*/  UIADD3 UR14, UPT, UPT, -UR14, UR18, URZ ;  /* 0x000000120e0e7290 */ /* 0x000fc4000fffe1ff */
[----:B------:R-:W-:Y:S01]  /*3550*/  UIADD3 UR4, UPT, UPT, UR24, UR4, URZ ;  /* 0x0000000418047290 */ /* 0x000fe2000fffe0ff */
[----:B------:R-:W-:Y:S01]  /*3560*/  UMOV UR12, UR23 ;  /* 0x00000017000c7c82 */ /* 0x000fe20008000000 */
[----:B------:R-:W-:Y:S02]  /*3570*/  UMOV UR11, UR22 ;  /* 0x00000016000b7c82 */ /* 0x000fe40008000000 */
[----:B------:R-:W-:Y:S01]  /*3580*/  ULEA UR14, UR14, UR4, 0x14 ;  /* 0x000000040e0e7291 */ /* 0x000fe2000f8ea0ff */
[----:B------:R-:W-:-:S11]  /*3590*/  UMOV UR5, UR10 ;  /* 0x0000000a00057c82 */ /* 0x000fd60008000000 */
.L_x_64:
[----:B------:R-:W-:Y:S02]  /*35a0*/  UIADD3 UR12, UPT, UPT, UR12, 0x1, URZ ;  /* 0x000000010c0c7890 */ /* 0x000fe4000fffe0ff */
[----:B--2---:R-:W-:Y:S02]  /*35b0*/  ULEA UR6, UR5, UR13, 0x3 ;  /* 0x0000000d05067291 */ /* 0x004fe4000f8e18ff */
[----:B------:R-:W-:Y:S01]  /*35c0*/  UISETP.NE.AND UP3, UPT, UR12, URZ, UPT ;  /* 0x000000ff0c00728c */ /* 0x000fe2000bf65270 */
[----:B---3--:R-:W-:Y:S10]  /*35d0*/  @P2 BRA `(.L_x_62) ;  /* 0x00000000000c2947 */ /* 0x008ff40003800000 */
[----:B-1----:R-:W-:Y:S04]  /*35e0*/  SHF.L.U32 R2, R8, 0x1f, RZ ;  /* 0x0000001f08027819 */ /* 0x002fe800000006ff */
[----:B------:R-:W1:Y:S02]  /*35f0*/  SYNCS.PHASECHK.TRANS64.TRYWAIT P0, [UR6], R2 ;  /* 0x00000002ff0075a7 */ /* 0x000e640008001106 */
[----:B-1----:R-:W-:Y:S05]  /*3600*/  @!P0 BRA `(.L_x_63) ;  /* 0x0000003400748947 */ /* 0x002fea0003800000 */
.L_x_62:
[----:B------:R-:W-:Y:S01]  /*3610*/  UISETP.NE.AND UP0, UPT, UR11, 0x1, UPT ;  /* 0x000000010b00788c */ /* 0x000fe2000bf05270 */
[----:B------:R-:W-:Y:S01]  /*3620*/  PLOP3.LUT P2, PT, PT, PT, PT, 0x80, 0x8 ;  /* 0x000000000008781c */ /* 0x000fe20003f4f070 */
[----:B------:R-:W-:Y:S02]  /*3630*/  UIADD3 UR4, UPT, UPT, UR5, 0x1, URZ ;  /* 0x0000000105047890 */ /* 0x000fe4000fffe0ff */
[----:B------:R-:W-:Y:S02]  /*3640*/  ULEA UR8, UR5, UR17, 0x7 ;  /* 0x0000001105087291 */ /* 0x000fe4000f8e38ff */
[----:B------:R-:W-:Y:S01]  /*3650*/  UISETP.NE.AND UP1, UPT, UR4, 0x3, UPT ;  /* 0x000000030400788c */ /* 0x000fe2000bf25270 */
[----:B------:R-:W-:Y:S01]  /*3660*/  PLOP3.LUT P0, PT, PT, PT, UP0, 0x80, 0x8 ;  /* 0x000000000008781c */ /* 0x000fe20003f0f008 */
[----:B------:R-:W-:Y:S02]  /*3670*/  UIADD3 UR11, UPT, UPT, UR11, -0x1, URZ ;  /* 0xffffffff0b0b7890 */ /* 0x000fe4000fffe0ff */
[----:B------:R-:W-:Y:S02]  /*3680*/  USEL UR7, URZ, 0x1, UP1 ;  /* 0x00000001ff077887 */ /* 0x000fe40008800000 */
[----:B------:R-:W-:Y:S01]  /*3690*/  USEL UR10, UR4, URZ, UP1 ;  /* 0x000000ff040a7287 */ /* 0x000fe20008800000 */
[----:B------:R-:W-:Y:S03]  /*36a0*/  UMOV UR9, 0xc0004010 ;  /* 0xc000401000097882 */ /* 0x000fe60000000000 */
[----:B------:R-:W-:Y:S01]  /*36b0*/  @UP0 ULEA UR4, UR10, UR13, 0x3 ;  /* 0x0000000d0a040291 */ /* 0x000fe2000f8e18ff */
[----:B------:R-:W-:Y:S01]  /*36c0*/  LOP3.LUT R8, R8, UR7, RZ, 0x3c, !PT ;  /* 0x0000000708087c12 */ /* 0x000fe2000f8e3cff */
[----:B------:R-:W-:Y:S03]  /*36d0*/  UMOV UR7, 0xc0004010 ;  /* 0xc000401000077882 */ /* 0x000fe60000000000 */
[----:B-1----:R-:W-:Y:S04]  /*36e0*/  @P0 SHF.L.U32 R0, R8, 0x1f, RZ ;  /* 0x0000001f08000819 */ /* 0x002fe800000006ff */
[----:B------:R2:W3:Y:S01]  /*36f0*/  @P0 SYNCS.PHASECHK.TRANS64.TRYWAIT P2, [UR4], R0 ;  /* 0x00000000ff0005a7 */ /* 0x0004e20008041104 */
[----:B------:R-:W-:Y:S02]  /*3700*/  UIADD3 UR4, UPT, UPT, UR6, 0x18, URZ ;  /* 0x0000001806047890 */ /* 0x000fe4000fffe0ff */
[----:B------:R-:W-:Y:S03]  /*3710*/  ULEA UR6, UR5, UR16, 0x7 ;  /* 0x0000001005067291 */ /* 0x000fe6000f8e38ff */
[----:B------:R-:W-:Y:S06]  /*3720*/  UMOV UR5, UR10 ;  /* 0x0000000a00057c82 */ /* 0x000fec0008000000 */
[----:B------:R2:W-:Y:S01]  /*3730*/  UTCIMMA gdesc[UR6], gdesc[UR8], tmem[UR14], tmem[UR20], idesc[UR21], UP2 ;  /* 0x00ff1408060075ea */ /* 0x0005e2000900010e */
[----:B------:R-:W-:Y:S01]  /*3740*/  UPLOP3.LUT UP2, UPT, UPT, UPT, UPT, 0x80, 0x8 ;  /* 0x000000000008789c */ /* 0x000fe20003f4f070 */
[----:B------:R2:W-:Y:S01]  /*3750*/  UTCBAR.MULTICAST [UR4], URZ, UR15 ;  /* 0x000000ff040073e9 */ /* 0x0005e2000800080f */
[----:B------:R-:W-:Y:S09]  /*3760*/  BRA.U UP3, `(.L_x_64) ;  /* 0xfffffffd038c7547 */ /* 0x000ff2000b83ffff */
.L_x_61:
[----:B--2---:R-:W-:Y:S01]  /*3770*/  UIADD3 UR4, UPT, UPT, UR18, 0x1, URZ ;  /* 0x0000000112047890 */ /* 0x004fe2000fffe0ff */
[C---:B------:R-:W-:Y:S01]  /*3780*/  ISETP.NE.AND P0, PT, R10.reuse, 0x2, PT ;  /* 0x000000020a00780c */ /* 0x040fe20003f05270 */
[----:B------:R-:W-:Y:S02]  /*3790*/  UIADD3 UR5, UPT, UPT, UR19, 0x70, URZ ;  /* 0x0000007013057890 */ /* 0x000fe4000fffe0ff */
[----:B------:R-:W-:Y:S01]  /*37a0*/  UISETP.NE.AND UP0, UPT, UR4, 0x4, UPT ;  /* 0x000000040400788c */ /* 0x000fe2000bf05270 */
[----:B-1----:R-:W-:Y:S02]  /*37b0*/  SEL R0, RZ, 0x1, P0 ;  /* 0x00000001ff007807 */ /* 0x002fe40000000000 */
[----:B------:R-:W-:Y:S01]  /*37c0*/  SEL R10, R10, RZ, P0 ;  /* 0x000000ff0a0a7207 */ /* 0x000fe20000000000 */
[----:B------:R-:W-:Y:S01]  /*37d0*/  USEL UR6, URZ, 0x1, UP0 ;  /* 0x00000001ff067887 */ /* 0x000fe20008000000 */
[----:B------:R-:W-:Y:S01]  /*37e0*/  LOP3.LUT R9, R9, R0, RZ, 0x3c, !PT ;  /* 0x0000000009097212 */ /* 0x000fe200078e3cff */
[----:B------:R-:W-:Y:S01]  /*37f0*/  USEL UR18, UR4, URZ, UP0 ;  /* 0x000000ff04127287 */ /* 0x000fe20008000000 */
[----:B------:R1:W-:Y:S03]  /*3800*/  UTCBAR [UR5], URZ ;  /* 0x000000ff050073e9 */ /* 0x0003e600080000ff */
[----:B------:R-:W-:Y:S01]  /*3810*/  LOP3.LUT R11, R11, UR6, RZ, 0x3c, !PT ;  /* 0x000000060b0b7c12 */ /* 0x000fe2000f8e3cff */
[----:B------:R-:W-:Y:S07]  /*3820*/  @P1 BRA `(.L_x_65) ;  /* 0xfffffff800c41947 */ /* 0x000fee000383ffff */
[----:B------:R-:W2:Y:S01]  /*3830*/  S2UR UR8, SR_CgaCtaId ;  /* 0x00000000000879c3 */ /* 0x000ea20000008800 */
[----:B------:R-:W-:Y:S01]  /*3840*/  ELECT P0, URZ, PT ;  /* 0x0000000000ff782f */ /* 0x000fe20003800000 */
[----:B------:R-:W-:Y:S01]  /*3850*/  IMAD.MOV.U32 R0, RZ, RZ, 0x1 ;  /* 0x00000001ff007424 */ /* 0x000fe200078e00ff */
[----:B------:R-:W-:Y:S01]  /*3860*/  UIADD3 UR13, UPT, UPT, UR13, 0x90, URZ ;  /* 0x000000900d0d7890 */ /* 0x000fe2000fffe0ff */
[----:B------:R-:W-:Y:S01]  /*3870*/  SHF.L.U32 R2, R11, 0x1f, RZ ;  /* 0x0000001f0b027819 */ /* 0x000fe200000006ff */
[----:B------:R-:W-:-:S03]  /*3880*/  UMOV UR4, 0x40 ;  /* 0x0000004000047882 */ /* 0x000fc60000000000 */
[----:B------:R-:W-:Y:S01]  /*3890*/  UVIRTCOUNT.DEALLOC.SMPOOL 0x80 ;  /* 0x000000800000784c */ /* 0x000fe20000000000 */
[----:B--2---:R-:W-:Y:S02]  /*38a0*/  ULEA UR8, UR8, UR4, 0x18 ;  /* 0x0000000408087291 */ /* 0x004fe4000f8ec0ff */
[----:B------:R-:W-:-:S07]  /*38b0*/  ULEA UR4, UR18, UR13, 0x3 ;  /* 0x0000000d12047291 */ /* 0x000fce000f8e18ff */
[----:B------:R2:W-:Y:S02]  /*38c0*/  @P0 STS.U8 [UR8+0x1c], R0 ;  /* 0x00001c00ff000988 */ /* 0x0005e40008000008 */
[----:B------:R-:W4:Y:S02]  /*38d0*/  SYNCS.PHASECHK.TRANS64.TRYWAIT P0, [UR4], R2 ;  /* 0x00000002ff0075a7 */ /* 0x000f240008001104 */
[----:B--2-4-:R-:W-:Y:S05]  /*38e0*/  @!P0 BRA `(.L_x_66) ;  /* 0x0000003000d48947 */ /* 0x014fea0003800000 */
.L_x_119:
[----:B------:R-:W-:-:S04]  /*38f0*/  UIADD3 UR4, UPT, UPT, UR18, 0x1, URZ ;  /* 0x0000000112047890 */ /* 0x000fc8000fffe0ff */
[----:B------:R-:W-:-:S04]  /*3900*/  UISETP.NE.AND UP0, UPT, UR4, 0x4, UPT ;  /* 0x000000040400788c */ /* 0x000fc8000bf05270 */
[----:B------:R-:W-:Y:S02]  /*3910*/  USEL UR6, URZ, 0x1, UP0 ;  /* 0x00000001ff067887 */ /* 0x000fe40008000000 */
[----:B------:R-:W-:-:S04]  /*3920*/  USEL UR4, UR4, URZ, UP0 ;  /* 0x000000ff04047287 */ /* 0x000fc80008000000 */
[----:B-1----:R-:W-:Y:S01]  /*3930*/  ULEA UR5, UR4, UR13, 0x3 ;  /* 0x0000000d04057291 */ /* 0x002fe2000f8e18ff */
[----:B--2---:R-:W-:-:S04]  /*3940*/  LOP3.LUT R2, R11, UR6, RZ, 0x3c, !PT ;  /* 0x000000060b027c12 */ /* 0x004fc8000f8e3cff */
[----:B------:R-:W-:-:S04]  /*3950*/  SHF.L.U32 R3, R2, 0x1f, RZ ;  /* 0x0000001f02037819 */ /* 0x000fc800000006ff */
[----:B------:R-:W1:Y:S02]  /*3960*/  SYNCS.PHASECHK.TRANS64.TRYWAIT P0, [UR5], R3 ;  /* 0x00000003ff0075a7 */ /* 0x000e640008001105 */
[----:B-1----:R-:W-:Y:S05]  /*3970*/  @!P0 BRA `(.L_x_67) ;  /* 0x0000003000c88947 */ /* 0x002fea0003800000 */
.L_x_121:
        /* <DEDUP_REMOVED lines=9> */
.L_x_123:
[----:B------:R-:W-:-:S04]  /*3a10*/  UIADD3 UR4, UPT, UPT, UR4, 0x1, URZ ;  /* 0x0000000104047890 */ /* 0x000fc8000fffe0ff */
[----:B------:R-:W-:-:S04]  /*3a20*/  UISETP.NE.AND UP0, UPT, UR4, 0x4, UPT ;  /* 0x000000040400788c */ /* 0x000fc8000bf05270 */
[----:B------:R-:W-:Y:S02]  /*3a30*/  USEL UR5, URZ, 0x1, UP0 ;  /* 0x00000001ff057887 */ /* 0x000fe40008000000 */
[----:B------:R-:W-:-:S04]  /*3a40*/  USEL UR4, UR4, URZ, UP0 ;  /* 0x000000ff04047287 */ /* 0x000fc80008000000 */
[----:B------:R-:W-:Y:S01]  /*3a50*/  ULEA UR4, UR4, UR13, 0x3 ;  /* 0x0000000d04047291 */ /* 0x000fe2000f8e18ff */
[----:B------:R-:W-:-:S04]  /*3a60*/  LOP3.LUT R2, R2, UR5, RZ, 0x3c, !PT ;  /* 0x0000000502027c12 */ /* 0x000fc8000f8e3cff */
[----:B------:R-:W-:-:S04]  /*3a70*/  SHF.L.U32 R2, R2, 0x1f, RZ ;  /* 0x0000001f02027819 */ /* 0x000fc800000006ff */
[----:B------:R-:W2:Y:S02]  /*3a80*/  SYNCS.PHASECHK.TRANS64.TRYWAIT P0, [UR4], R2 ;  /* 0x00000002ff0075a7 */ /* 0x000ea40008001104 */
[----:B--2---:R-:W-:Y:S05]  /*3a90*/  @!P0 BRA `(.L_x_69) ;  /* 0x0000003000b08947 */ /* 0x004fea0003800000 */
.L_x_125:
[----:B------:R-:W-:Y:S01]  /*3aa0*/  NOP ;  /* 0x0000000000007918 */ /* 0x000fe20000000000 */
[----:B-1----:R-:W1:Y:S01]  /*3ab0*/  LDS R0, [UR8+0x14] ;  /* 0x00001408ff007984 */ /* 0x002e620008000800 */
[----:B------:R-:W-:Y:S01]  /*3ac0*/  ULOP3.LUT UR4, UR24, 0xffff, URZ, 0xc0, !UPT ;  /* 0x0000ffff18047892 */ /* 0x000fe2000f8ec0ff */
[----:B------:R-:W-:Y:S01]  /*3ad0*/  UMOV UR5, 0xffff ;  /* 0x0000ffff00057882 */ /* 0x000fe20000000000 */
[----:B------:R-:W-:Y:S02]  /*3ae0*/  UMOV UR6, 0x1 ;  /* 0x0000000100067882 */ /* 0x000fe40000000000 */
[----:B------:R-:W-:-:S04]  /*3af0*/  USHF.R.U32.HI UR4, URZ, 0x5, UR4 ;  /* 0x00000005ff047899 */ /* 0x000fc80008011604 */
[----:B------:R-:W-:Y:S02]  /*3b00*/  USHF.L.U32 UR5, UR5, UR4, URZ ;  /* 0x0000000405057299 */ /* 0x000fe400080006ff */
[----:B------:R-:W-:-:S04]  /*3b10*/  USHF.L.U32 UR4, UR6, UR4, URZ ;  /* 0x0000000406047299 */ /* 0x000fc800080006ff */
[----:B-1----:R-:W-:-:S04]  /*3b20*/  LOP3.LUT R0, R0, UR5, RZ, 0xc0, !PT ;  /* 0x0000000500007c12 */ /* 0x002fc8000f8ec0ff */
[----:B------:R-:W-:-:S13]  /*3b30*/  ISETP.NE.AND P0, PT, R0, UR5, PT ;  /* 0x0000000500007c0c */ /* 0x000fda000bf05270 */
[----:B------:R-:W-:Y:S05]  /*3b40*/  @P0 BRA `(.L_x_70) ;  /* 0x0000000000580947 */ /* 0x000fea0003800000 */
[----:B------:R-:W1:Y:S02]  /*3b50*/  LDS R0, [UR8+0x18] ;  /* 0x00001808ff007984 */ /* 0x000e640008000800 */
[----:B-1----:R-:W-:-:S04]  /*3b60*/  LOP3.LUT R0, R0, UR4, RZ, 0xc0, !PT ;  /* 0x0000000400007c12 */ /* 0x002fc8000f8ec0ff */
[----:B------:R-:W-:-:S13]  /*3b70*/  ISETP.NE.AND P0, PT, R0, UR4, PT ;  /* 0x0000000400007c0c */ /* 0x000fda000bf05270 */
[----:B------:R-:W-:Y:S05]  /*3b80*/  @P0 BRA `(.L_x_71) ;  /* 0x00000000003c0947 */ /* 0x000fea0003800000 */
[----:B------:R-:W1:Y:S01]  /*3b90*/  S2R R2, SR_LANEID ;  /* 0x0000000000027919 */ /* 0x000e620000000000 */
[----:B------:R-:W-:-:S06]  /*3ba0*/  ULOP3.LUT UR5, URZ, UR5, URZ, 0x33, !UPT ;  /* 0x00000005ff057292 */ /* 0x000fcc000f8e33ff */
[----:B------:R-:W-:-:S04]  /*3bb0*/  IMAD.U32 R0, RZ, RZ, UR5 ;  /* 0x00000005ff007e24 */ /* 0x000fc8000f8e00ff */
[----:B------:R2:W4:Y:S02]  /*3bc0*/  REDUX UR7, R0 ;  /* 0x00000000000773c4 */ /* 0x0005240000000000 */
[----:B------:R1:W-:Y:S01]  /*3bd0*/  UTCATOMSWS.AND URZ, UR5 ;  /* 0x0000000500ff79e3 */ /* 0x0003e20008000000 */
[----:B--2---:R-:W-:Y:S01]  /*3be0*/  LOP3.LUT R0, RZ, UR4, RZ, 0x33, !PT ;  /* 0x00000004ff007c12 */ /* 0x004fe2000f8e33ff */
[----:B------:R-:W-:Y:S02]  /*3bf0*/  VOTEU.ANY UR4, UPT, PT ;  /* 0x0000000000047886 */ /* 0x000fe400038e0100 */
[----:B------:R-:W-:Y:S02]  /*3c00*/  UFLO.U32 UR4, UR4 ;  /* 0x00000004000472bd */ /* 0x000fe400080e0000 */
[----:B------:R-:W2:Y:S04]  /*3c10*/  REDUX UR6, R0 ;  /* 0x00000000000673c4 */ /* 0x000ea80000000000 */
[----:B-1----:R-:W-:-:S02]  /*3c20*/  ISETP.EQ.U32.AND P0, PT, R2, UR4, PT ;  /* 0x0000000402007c0c */ /* 0x002fc4000bf02070 */
[----:B----4-:R-:W-:-:S11]  /*3c30*/  MOV R2, UR7 ;  /* 0x0000000700027c02 */ /* 0x010fd60008000f00 */
[----:B------:R1:W-:Y:S01]  /*3c40*/  @P0 ATOMS.AND RZ, [UR8+0x14], R2 ;  /* 0x00001402ffff098c */ /* 0x0003e2000a800008 */
[----:B--2---:R-:W-:-:S05]  /*3c50*/  IMAD.U32 R0, RZ, RZ, UR6 ;  /* 0x00000006ff007e24 */ /* 0x004fca000f8e00ff */
[----:B------:R1:W-:Y:S01]  /*3c60*/  @P0 ATOMS.AND RZ, [UR8+0x18], R0 ;  /* 0x00001800ffff098c */ /* 0x0003e2000a800008 */
[----:B------:R-:W-:Y:S05]  /*3c70*/  BRA `(.L_x_72) ;  /* 0x0000000000147947 */ /* 0x000fea0003800000 */
.L_x_71:
[----:B------:R-:W-:Y:S02]  /*3c80*/  MOV R2, 0x3ca0 ;  /* 0x00003ca000027802 */ /* 0x000fe40000000f00 */
[----:B---3-5:R-:W-:Y:S05]  /*3c90*/  CALL.REL.NOINC `($__internal_0_$__cuda_sm10x_tcgen05_guardrail_trap_col_being_dealloced_not_returned_by_alloc) ;  /* 0x0000003000cc7944 */ /* 0x028fea0003c00000 */
[----:B------:R-:W-:Y:S05]  /*3ca0*/  BRA `(.L_x_72) ;  /* 0x0000000000087947 */ /* 0x000fea0003800000 */
.L_x_70:
[----:B------:R-:W-:Y:S02]  /*3cb0*/  MOV R2, 0x3cd0 ;  /* 0x00003cd000027802 */ /* 0x000fe40000000f00 */
[----:B---3-5:R-:W-:Y:S05]  /*3cc0*/  CALL.REL.NOINC `($__internal_2_$__cuda_sm10x_tcgen05_guardrail_trap_unallocated_columns_being_dealloced) ;  /* 0x0000003000d87944 */ /* 0x028fea0003c00000 */
.L_x_72:
[----:B------:R-:W-:Y:S01]  /*3cd0*/  NOP ;  /* 0x0000000000007918 */ /* 0x000fe20000000000 */
[----:B------:R-:W-:Y:S05]  /*3ce0*/  EXIT ;  /* 0x000000000000794d */ /* 0x000fea0003800000 */
.L_x_54:
[----:B------:R-:W-:-:S09]  /*3cf0*/  UISETP.NE.OR UP0, UPT, UR22, 0x3, !UP3 ;  /* 0x000000031600788c */ /* 0x000fd2000df05670 */
[----:B------:R-:W-:Y:S05]  /*3d00*/  BRA.U UP0, `(.L_x_73) ;  /* 0x0000000d00087547 */ /* 0x000fea000b800000 */
[----:B------:R-:W2:Y:S01]  /*3d10*/  LDCU UR26, c[0x0][0x370] ;  /* 0x00006e00ff1a77ac */ /* 0x000ea20008000800 */
[----:B------:R-:W3:Y:S01]  /*3d20*/  LDC.64 R16, c[0x0][0x348] ;  /* 0x0000d200ff107b82 */ /* 0x000ee20000000a00 */
[----:B------:R-:W-:Y:S02]  /*3d30*/  HFMA2 R13, -RZ, RZ, 0, 0 ;  /* 0x00000000ff0d7431 */ /* 0x000fe400000001ff */
[----:B------:R-:W-:Y:S01]  /*3d40*/  IMAD.MOV.U32 R15, RZ, RZ, 0x1 ;  /* 0x00000001ff0f7424 */ /* 0x000fe200078e00ff */
[----:B------:R-:W2:Y:S01]  /*3d50*/  LDCU.128 UR28, c[0x0][0xb10] ;  /* 0x00016200ff1c77ac */ /* 0x000ea20008000c00 */
[----:B------:R-:W-:Y:S01]  /*3d60*/  IMAD.MOV.U32 R14, RZ, RZ, RZ ;  /* 0x000000ffff0e7224 */ /* 0x000fe200078e00ff */
[----:B------:R-:W-:Y:S01]  /*3d70*/  MOV R7, 0x1000 ;  /* 0x0000100000077802 */ /* 0x000fe20000000f00 */
[----:B------:R-:W4:Y:S01]  /*3d80*/  LDCU UR25, c[0x0][0x374] ;  /* 0x00006e80ff1977ac */ /* 0x000f220008000800 */
[----:B------:R-:W1:Y:S01]  /*3d90*/  LDC.64 R2, c[0x0][0x888] ;  /* 0x00022200ff027b82 */ /* 0x000e620000000a00 */
[----:B------:R-:W4:Y:S01]  /*3da0*/  LDCU UR16, c[0x0][0xb0c] ;  /* 0x00016180ff1077ac */ /* 0x000f220008000800 */
[----:B------:R-:W3:Y:S06]  /*3db0*/  LDCU UR35, c[0x0][0xb20] ;  /* 0x00016400ff2377ac */ /* 0x000eec0008000800 */
[----:B------:R-:W1:Y:S01]  /*3dc0*/  LDC.64 R4, c[0x0][0x890] ;  /* 0x00022400ff047b82 */ /* 0x000e620000000a00 */
[----:B------:R-:W3:Y:S01]  /*3dd0*/  LDCU UR4, c[0x0][0xb30] ;  /* 0x00016600ff0477ac */ /* 0x000ee20008000800 */
[----:B------:R-:W-:Y:S01]  /*3de0*/  UMOV UR17, 0x400 ;  /* 0x0000040000117882 */ /* 0x000fe20000000000 */
[----:B--2---:R-:W-:-:S02]  /*3df0*/  UIMAD.WIDE.U32 UR32, UR26, UR28, URZ ;  /* 0x0000001c1a2072a5 */ /* 0x004fc4000f8e00ff */
[----:B----4-:R-:W-:Y:S02]  /*3e00*/  UIMAD.WIDE.U32 UR6, UR25, UR31, URZ ;  /* 0x0000001f190672a5 */ /* 0x010fe4000f8e00ff */
[----:B------:R-:W-:Y:S02]  /*3e10*/  ULEA UR17, UR48, UR17, 0x18 ;  /* 0x0000001130117291 */ /* 0x000fe4000f8ec0ff */
[----:B------:R-:W-:Y:S02]  /*3e20*/  UPLOP3.LUT UP3, UPT, UPT, UPT, UPT, 0x40, 0x4 ;  /* 0x000000000004789c */ /* 0x000fe40003f6e870 */
[----:B------:R-:W-:Y:S01]  /*3e30*/  UIADD3 UR5, UPT, UPT, UR17, 0x30, URZ ;  /* 0x0000003011057890 */ /* 0x000fe2000fffe0ff */
[----:B------:R-:W-:Y:S01]  /*3e40*/  UMOV UR32, UR33 ;  /* 0x0000002100207c82 */ /* 0x000fe20008000000 */
[----:B------:R-:W-:Y:S01]  /*3e50*/  UMOV UR27, UR7 ;  /* 0x00000007001b7c82 */ /* 0x000fe20008000000 */
[----:B------:R-:W-:Y:S02]  /*3e60*/  UISETP.GE.AND UP0, UPT, UR40, 0x1, UPT ;  /* 0x000000012800788c */ /* 0x000fe4000bf06270 */
[----:B------:R-:W-:Y:S01]  /*3e70*/  UISETP.NE.AND UP4, UPT, UR40, 0x1, UPT ;  /* 0x000000012800788c */ /* 0x000fe2000bf85270 */
[----:B------:R-:W2:Y:S01]  /*3e80*/  LDCU.64 UR14, c[0x0][0xb28] ;  /* 0x00016500ff0e77ac */ /* 0x000ea20008000a00 */
[----:B------:R-:W-:-:S02]  /*3e90*/  UISETP.NE.AND UP6, UPT, UR16, 0x1, UPT ;  /* 0x000000011000788c */ /* 0x000fc4000bfc5270 */
[----:B------:R-:W-:Y:S02]  /*3ea0*/  UISETP.NE.AND UP5, UPT, UR30, 0x1, UPT ;  /* 0x000000011e00788c */ /* 0x000fe4000bfa5270 */
[----:B------:R-:W-:Y:S02]  /*3eb0*/  UPRMT UR48, UR48, 0x654, UR5 ;  /* 0x0000065430307896 */ /* 0x000fe40008000005 */
[----:B------:R-:W-:Y:S02]  /*3ec0*/  USHF.R.U32.HI UR32, URZ, UR29, UR32 ;  /* 0x0000001dff207299 */ /* 0x000fe40008011620 */
[----:B---3--:R-:W-:Y:S02]  /*3ed0*/  USHF.R.U32.HI UR27, URZ, UR35, UR27 ;  /* 0x00000023ff1b7299 */ /* 0x008fe4000801161b */
[----:B------:R-:W-:-:S11]  /*3ee0*/  UISETP.NE.AND UP2, UPT, UR4, 0x1, UPT ;  /* 0x000000010400788c */ /* 0x000fd6000bf45270 */
.L_x_81:
[C---:B------:R-:W-:Y:S02]  /*3ef0*/  LEA R12, R14.reuse, UR17, 0x3 ;  /* 0x000000110e0c7c11 */ /* 0x040fe4000f8e18ff */
[----:B------:R-:W-:Y:S02]  /*3f00*/  SHF.L.U32 R0, R13, 0x1f, RZ ;  /* 0x0000001f0d007819 */ /* 0x000fe400000006ff */
[----:B------:R-:W-:Y:S02]  /*3f10*/  LEA R8, R14, UR17, 0x4 ;  /* 0x000000110e087c11 */ /* 0x000fe4000f8e20ff */
[----:B---3--:R-:W3:Y:S02]  /*3f20*/  SYNCS.PHASECHK.TRANS64.TRYWAIT P0, [R12+URZ+0x50], R0 ;  /* 0x000050000c0075a7 */ /* 0x008ee400080011ff */
[----:B---3--:R-:W-:Y:S05]  /*3f30*/  @!P0 BRA `(.L_x_74) ;  /* 0x0000002c00a08947 */ /* 0x008fea0003800000 */
.L_x_126:
[----:B------:R-:W4:Y:S01]  /*3f40*/  LDS.128 R8, [R8+0xe0] ;  /* 0x0000e00008087984 */ /* 0x000f220000000c00 */
[----:B------:R-:W-:Y:S01]  /*3f50*/  UISETP.GE.AND UP0, UPT, UR40, 0x1, UPT ;  /* 0x000000012800788c */ /* 0x000fe2000bf06270 */
[----:B------:R-:W-:Y:S01]  /*3f60*/  @!PT LDS RZ, [RZ] ;  /* 0x00000000fffff984 */ /* 0x000fe20000000800 */
[----:B------:R-:W-:Y:S01]  /*3f70*/  @!PT LDS RZ, [RZ] ;  /* 0x00000000fffff984 */ /* 0x000fe20000000800 */
[----:B------:R-:W-:Y:S01]  /*3f80*/  @!PT LDS RZ, [RZ] ;  /* 0x00000000fffff984 */ /* 0x000fe20000000800 */
[----:B------:R-:W-:Y:S01]  /*3f90*/  @!PT LDS RZ, [RZ] ;  /* 0x00000000fffff984 */ /* 0x000fe20000000800 */
[----:B------:R1:W-:Y:S06]  /*3fa0*/  MEMBAR.ALL.CTA ;  /* 0x0000000000007992 */ /* 0x0003ec0000008000 */
[----:B-1----:R-:W1:Y:S01]  /*3fb0*/  FENCE.VIEW.ASYNC.S ;  /* 0x00000000000073c6 */ /* 0x002e620000000000 */
[----:B----4-:R-:W-:Y:S11]  /*3fc0*/  LOP3.LUT P0, RZ, R10, 0x1, RZ, 0xc0, !PT ;  /* 0x000000010aff7812 */ /* 0x010ff6000780c0ff */
[----:B------:R-:W-:Y:S02]  /*3fd0*/  @!UPT UIADD3 URZ, UPT, UPT, URZ, URZ, URZ ;  /* 0x000000fffffff290 */ /* 0x000fe4000fffe0ff */
[----:B-1----:R-:W-:Y:S01]  /*3fe0*/  VOTEU.ANY UP1, P0 ;  /* 0x0000000000ff7886 */ /* 0x002fe20000020100 */
[----:B------:R-:W-:Y:S11]  /*3ff0*/  PLOP3.LUT P0, PT, PT, PT, UP1, 0x80, 0x8 ;  /* 0x000000000008781c */ /* 0x000ff60003f0f018 */
[----:B------:R-:W-:Y:S02]  /*4000*/  @!UPT UIADD3 URZ, UPT, UPT, URZ, URZ, URZ ;  /* 0x000000fffffff290 */ /* 0x000fe4000fffe0ff */
[----:B---3--:R-:W-:Y:S02]  /*4010*/  @P0 SHF.R.U32.HI R0, RZ, 0x10, R9 ;  /* 0x00000010ff000819 */ /* 0x008fe40000011609 */
[----:B------:R-:W-:Y:S02]  /*4020*/  @P0 MOV R6, R8 ;  /* 0x0000000800060202 */ /* 0x000fe40000000f00 */
[----:B------:R-:W-:Y:S01]  /*4030*/  @P0 R2UR UR4, R0 ;  /* 0x00000000000402ca */ /* 0x000fe200000e0000 */
[----:B------:R-:W-:Y:S01]  /*4040*/  VIADD R0, R12, 0x60 ;  /* 0x000000600c007836 */ /* 0x000fe20000000000 */
[----:B------:R-:W-:Y:S02]  /*4050*/  @P0 LOP3.LUT R8, R9, 0xffff, RZ, 0xc0, !PT ;  /* 0x0000ffff09080812 */ /* 0x000fe400078ec0ff */
[----:B------:R-:W-:Y:S02]  /*4060*/  @P0 R2UR UR6, R6 ;  /* 0x00000000060602ca */ /* 0x000fe400000e0000 */
[----:B------:R-:W-:Y:S02]  /*4070*/  PRMT R0, RZ, 0x654, R0 ;  /* 0x00000654ff007816 */ /* 0x000fe40000000000 */
[----:B------:R-:W-:Y:S02]  /*4080*/  @P0 R2UR UR5, R8 ;  /* 0x00000000080502ca */ /* 0x000fe400000e0000 */
[----:B------:R1:W-:Y:S03]  /*4090*/  SYNCS.ARRIVE.TRANS64.RED.A1T0 RZ, [R0+URZ], RZ ;  /* 0x000000ff00ff79a7 */ /* 0x0003e600081004ff */
[----:B------:R-:W-:Y:S04]  /*40a0*/  @UP1 UMOV UR24, UR4 ;  /* 0x0000000400181c82 */ /* 0x000fe80008000000 */
[----:B------:R-:W-:Y:S04]  /*40b0*/  @UP1 UMOV UR13, UR6 ;  /* 0x00000006000d1c82 */ /* 0x000fe80008000000 */
[----:B------:R-:W-:Y:S01]  /*40c0*/  @UP1 UMOV UR7, UR5 ;  /* 0x0000000500071c82 */ /* 0x000fe20008000000 */
[----:B------:R-:W-:Y:S05]  /*40d0*/  BRA.U !UP0, `(.L_x_75) ;  /* 0x0000000108a47547 */ /* 0x000fea000b800000 */
[----:B------:R-:W-:Y:S02]  /*40e0*/  UIMAD.WIDE.U32 UR10, UR7, UR31, URZ ;  /* 0x0000001f070a72a5 */ /* 0x000fe4000f8e00ff */
[----:B------:R-:W-:Y:S02]  /*40f0*/  UIMAD.WIDE.U32 UR18, UR13, UR28, URZ ;  /* 0x0000001c0d1272a5 */ /* 0x000fe4000f8e00ff */
[----:B------:R-:W-:Y:S02]  /*4100*/  USEL UR4, UR25, UR27, !UP5 ;  /* 0x0000001b19047287 */ /* 0x000fe4000e800000 */
[----:B------:R-:W-:Y:S02]  /*4110*/  USEL UR8, UR26, UR32, !UP6 ;  /* 0x000000201a087287 */ /* 0x000fe4000f000000 */
[----:B--2---:R-:W-:Y:S02]  /*4120*/  UIMAD.WIDE.U32 UR20, UR4, UR14, URZ ;  /* 0x0000000e041472a5 */ /* 0x004fe4000f8e00ff */
[----:B------:R-:W-:Y:S01]  /*4130*/  UIMAD.WIDE.U32 UR22, UR8, UR14, URZ ;  /* 0x0000000e081672a5 */ /* 0x000fe2000f8e00ff */
[----:B------:R-:W-:Y:S02]  /*4140*/  UMOV UR5, UR11 ;  /* 0x0000000b00057c82 */ /* 0x000fe40008000000 */
[----:B------:R-:W-:Y:S03]  /*4150*/  USHF.R.U32.HI UR6, URZ, UR35, UR5 ;  /* 0x00000023ff067299 */ /* 0x000fe60008011605 */
[----:B------:R-:W-:Y:S01]  /*4160*/  UMOV UR5, UR19 ;  /* 0x0000001300057c82 */ /* 0x000fe20008000000 */
[----:B------:R-:W-:Y:S02]  /*4170*/  USEL UR6, UR7, UR6, !UP5 ;  /* 0x0000000607067287 */ /* 0x000fe4000e800000 */
[----:B------:R-:W-:Y:S02]  /*4180*/  USHF.R.U32.HI UR9, URZ, UR29, UR5 ;  /* 0x0000001dff097299 */ /* 0x000fe40008011605 */
[----:B------:R-:W-:Y:S01]  /*4190*/  UIMAD.WIDE.U32 UR10, UR6, UR14, URZ ;  /* 0x0000000e060a72a5 */ /* 0x000fe2000f8e00ff */
[----:B------:R-:W-:Y:S02]  /*41a0*/  UMOV UR5, UR21 ;  /* 0x0000001500057c82 */ /* 0x000fe40008000000 */
[----:B------:R-:W-:Y:S03]  /*41b0*/  @UP4 USHF.R.U32.HI UR4, URZ, UR15, UR5 ;  /* 0x0000000fff044299 */ /* 0x000fe60008011605 */
[----:B------:R-:W-:Y:S01]  /*41c0*/  UMOV UR5, UR23 ;  /* 0x0000001700057c82 */ /* 0x000fe20008000000 */
[----:B------:R-:W-:Y:S02]  /*41d0*/  UIMAD UR4, UR40, UR4, URZ ;  /* 0x00000004280472a4 */ /* 0x000fe4000f8e02ff */
[----:B------:R-:W-:Y:S02]  /*41e0*/  @UP4 USHF.R.U32.HI UR8, URZ, UR15, UR5 ;  /* 0x0000000fff084299 */ /* 0x000fe40008011605 */
[----:B------:R-:W-:Y:S02]  /*41f0*/  USEL UR5, UR13, UR9, !UP6 ;  /* 0x000000090d057287 */ /* 0x000fe4000f000000 */
[----:B------:R-:W-:Y:S02]  /*4200*/  UIMAD UR9, UR40, UR8, URZ ;  /* 0x00000008280972a4 */ /* 0x000fe4000f8e02ff */
[----:B------:R-:W-:Y:S03]  /*4210*/  UISETP.GE.AND UP0, UPT, UR6, UR4, UPT ;  /* 0x000000040600728c */ /* 0x000fe6000bf06270 */
[----:B------:R-:W-:Y:S01]  /*4220*/  UMOV UR4, UR11 ;  /* 0x0000000b00047c82 */ /* 0x000fe20008000000 */
[----:B------:R-:W-:Y:S02]  /*4230*/  UISETP.GE.OR UP0, UPT, UR5, UR9, UP0 ;  /* 0x000000090500728c */ /* 0x000fe40008706670 */
[----:B------:R-:W-:Y:S02]  /*4240*/  USHF.R.U32.HI UR4, URZ, UR15, UR4 ;  /* 0x0000000fff047299 */ /* 0x000fe40008011604 */
[----:B------:R-:W-:Y:S02]  /*4250*/  UIMAD.WIDE.U32 UR10, UR5, UR14, URZ ;  /* 0x0000000e050a72a5 */ /* 0x000fe4000f8e00ff */
[----:B------:R-:W-:Y:S04]  /*4260*/  USEL UR12, UR6, UR4, !UP4 ;  /* 0x00000004060c7287 */ /* 0x000fe8000e000000 */
[----:B------:R-:W-:Y:S01]  /*4270*/  UIADD3 UR9, UPT, UPT, -UR12, URZ, URZ ;  /* 0x000000ff0c097290 */ /* 0x000fe2000fffe1ff */
[----:B------:R-:W-:Y:S02]  /*4280*/  @!UP0 UMOV UR4, UR11 ;  /* 0x0000000b00048c82 */ /* 0x000fe40008000000 */
[----:B------:R-:W-:Y:S02]  /*4290*/  @!UP0 USHF.R.U32.HI UR4, URZ, UR15, UR4 ;  /* 0x0000000fff048299 */ /* 0x000fe40008011604 */
[----:B------:R-:W-:Y:S02]  /*42a0*/  UIMAD UR9, UR40, UR9, UR6 ;  /* 0x00000009280972a4 */ /* 0x000fe4000f8e0206 */
[----:B------:R-:W-:Y:S04]  /*42b0*/  @!UP0 USEL UR4, UR5, UR4, !UP4 ;  /* 0x0000000405048287 */ /* 0x000fe8000e000000 */
[----:B------:R-:W-:Y:S02]  /*42c0*/  @!UP0 UIMAD UR9, UR8, UR9, UR4 ;  /* 0x00000009080982a4 */ /* 0x000fe4000f8e0204 */
[----:B------:R-:W-:Y:S02]  /*42d0*/  @!UP0 UIADD3 UR10, UPT, UPT, UR12, -UR4, URZ ;  /* 0x800000040c0a8290 */ /* 0x000fe4000fffe0ff */
[----:B------:R-:W-:Y:S02]  /*42e0*/  UIADD3 UR4, UPT, UPT, -UR5, URZ, URZ ;  /* 0x000000ff05047290 */ /* 0x000fe4000fffe1ff */
[----:B------:R-:W-:Y:S02]  /*42f0*/  UIADD3 UR8, UPT, UPT, -UR6, URZ, URZ ;  /* 0x000000ff06087290 */ /* 0x000fe4000fffe1ff */
[----:B------:R-:W-:Y:S02]  /*4300*/  @!UP0 UIMAD UR6, UR10, UR40, UR5 ;  /* 0x000000280a0682a4 */ /* 0x000fe4000f8e0205 */
[----:B------:R-:W-:Y:S02]  /*4310*/  UIMAD UR13, UR16, UR4, UR13 ;  /* 0x00000004100d72a4 */ /* 0x000fe4000f8e020d */
[----:B------:R-:W-:Y:S01]  /*4320*/  UIMAD UR7, UR30, UR8, UR7 ;  /* 0x000000081e0772a4 */ /* 0x000fe2000f8e0207 */
[----:B------:R-:W-:Y:S02]  /*4330*/  @!UP0 UMOV UR5, UR9 ;  /* 0x0000000900058c82 */ /* 0x000fe40008000000 */
[----:B------:R-:W-:Y:S02]  /*4340*/  UIMAD UR13, UR5, UR16, UR13 ;  /* 0x00000010050d72a4 */ /* 0x000fe4000f8e020d */
[----:B------:R-:W-:Y:S11]  /*4350*/  UIMAD UR7, UR6, UR30, UR7 ;  /* 0x0000001e060772a4 */ /* 0x000ff6000f8e0207 */
[----:B------:R-:W-:Y:S01]  /*4360*/  @!UPT UIADD3 URZ, UPT, UPT, URZ, URZ, URZ ;  /* 0x000000fffffff290 */ /* 0x000fe2000fffe0ff */
.L_x_75:
[----:B------:R-:W3:Y:S01]  /*4370*/  @!UP2 LDCU.128 UR20, c[0x0][0xb10] ;  /* 0x00016200ff14a7ac */ /* 0x000ee20008000c00 */
[C---:B------:R-:W-:Y:S02]  /*4380*/  ISETP.NE.U32.AND P1, PT, R4.reuse, RZ, PT ;  /* 0x000000ff0400720c */ /* 0x040fe40003f25070 */
[----:B------:R-:W-:Y:S02]  /*4390*/  ISETP.NE.U32.AND P0, PT, R4, RZ, PT ;  /* 0x000000ff0400720c */ /* 0x000fe40003f05070 */
[C---:B------:R-:W-:Y:S02]  /*43a0*/  ISETP.NE.AND.EX P1, PT, R5.reuse, RZ, PT, P1 ;  /* 0x000000ff0500720c */ /* 0x040fe40003f25310 */
[----:B------:R-:W-:Y:S01]  /*43b0*/  ISETP.NE.AND.EX P0, PT, R5, RZ, PT, P0 ;  /* 0x000000ff0500720c */ /* 0x000fe20003f05300 */
[----:B------:R-:W4:Y:S01]  /*43c0*/  @!UP2 LDCU UR5, c[0x0][0xb0c] ;  /* 0x00016180ff05a7ac */ /* 0x000f220008000800 */
[----:B------:R-:W-:Y:S01]  /*43d0*/  SHF.L.U32 R6, R15, 0x1f, RZ ;  /* 0x0000001f0f067819 */ /* 0x000fe200000006ff */
[----:B---3--:R-:W-:Y:S07]  /*43e0*/  UIMAD.WIDE.U32 UR8, UR13, UR20, URZ ;  /* 0x000000140d0872a5 */ /* 0x008fee000f8e00ff */
[----:B------:R-:W-:Y:S01]  /*43f0*/  @!UP2 UMOV UR4, UR9 ;  /* 0x000000090004ac82 */ /* 0x000fe20008000000 */
[----:B----4-:R-:W-:Y:S02]  /*4400*/  @!UP2 UISETP.NE.AND UP0, UPT, UR5, 0x1, UPT ;  /* 0x000000010500a88c */ /* 0x010fe4000bf05270 */
[----:B------:R-:W-:Y:S02]  /*4410*/  @!UP2 USHF.R.U32.HI UR4, URZ, UR21, UR4 ;  /* 0x00000015ff04a299 */ /* 0x000fe40008011604 */
[----:B------:R-:W-:Y:S02]  /*4420*/  UIMAD.WIDE.U32 UR8, UR7, UR23, URZ ;  /* 0x00000017070872a5 */ /* 0x000fe4000f8e00ff */
[----:B------:R-:W-:Y:S02]  /*4430*/  @!UP2 USEL UR10, UR13, UR4, !UP0 ;  /* 0x000000040d0aa287 */ /* 0x000fe4000c000000 */
[----:B------:R-:W-:Y:S03]  /*4440*/  @!UP2 UISETP.NE.AND UP0, UPT, UR22, 0x1, UPT ;  /* 0x000000011600a88c */ /* 0x000fe6000bf05270 */
[----:B------:R-:W-:Y:S02]  /*4450*/  @!UP2 UMOV UR6, UR9 ;  /* 0x000000090006ac82 */ /* 0x000fe40008000000 */
[----:B------:R-:W3:Y:S02]  /*4460*/  @!UP2 LDCU UR4, c[0x0][0xb20] ;  /* 0x00016400ff04a7ac */ /* 0x000ee40008000800 */
[----:B---3--:R-:W-:Y:S04]  /*4470*/  @!UP2 USHF.R.U32.HI UR6, URZ, UR4, UR6 ;  /* 0x00000004ff06a299 */ /* 0x008fe80008011606 */
[----:B------:R-:W-:Y:S04]  /*4480*/  @!UP2 USEL UR6, UR7, UR6, !UP0 ;  /* 0x000000060706a287 */ /* 0x000fe8000c000000 */
[----:B------:R-:W-:Y:S02]  /*4490*/  @!UP2 UIADD3 UR4, UPT, UPT, -UR10, UR6, URZ ;  /* 0x000000060a04a290 */ /* 0x000fe4000fffe1ff */
[----:B------:R-:W-:Y:S02]  /*44a0*/  @!UP2 UIADD3 UR6, UPT, UPT, UR10, -UR6, URZ ;  /* 0x800000060a06a290 */ /* 0x000fe4000fffe0ff */
[----:B------:R-:W-:Y:S02]  /*44b0*/  @!UP2 UIMAD UR13, UR4, UR5, UR13 ;  /* 0x00000005040da2a4 */ /* 0x000fe4000f8e020d */
[----:B------:R-:W-:Y:S01]  /*44c0*/  @!UP2 UIMAD UR7, UR6, UR22, UR7 ;  /* 0x000000160607a2a4 */ /* 0x000fe2000f8e0207 */
[----:B------:R-:W-:Y:S11]  /*44d0*/  BRA.U UP3, `(.L_x_76) ;  /* 0x0000000103107547 */ /* 0x000ff6000b800000 */
[----:B------:R-:W-:Y:S04]  /*44e0*/  MOV R8, UR34 ;  /* 0x0000002200087c02 */ /* 0x000fe80008000f00 */
[----:B------:R-:W-:Y:S04]  /*44f0*/  SHF.L.U32 R8, R8, 0x1f, RZ ;  /* 0x0000001f08087819 */ /* 0x000fe800000006ff */
[----:B------:R-:W3:Y:S02]  /*4500*/  SYNCS.PHASECHK.TRANS64.TRYWAIT P2, [UR17+0x48], R8 ;  /* 0x00004808ff0075a7 */ /* 0x000ee40008041111 */
[----:B---3--:R-:W-:Y:S05]  /*4510*/  @!P2 BRA `(.L_x_77) ;  /* 0x00000028003ca947 */ /* 0x008fea0003800000 */
.L_x_76:
[----:B------:R-:W-:Y:S05]  /*4520*/  @!P1 BRA `(.L_x_78) ;  /* 0x0000000000309947 */ /* 0x000fea0003800000 */
[----:B------:R-:W-:Y:S01]  /*4530*/  ISETP.NE.U32.AND P1, PT, R2, RZ, PT ;  /* 0x000000ff0200720c */ /* 0x000fe20003f25070 */
[----:B------:R-:W3:Y:S01]  /*4540*/  LDCU.64 UR4, c[0x0][0x358] ;  /* 0x00006b00ff0477ac */ /* 0x000ee20008000a00 */
[----:B------:R-:W-:Y:S02]  /*4550*/  IMAD.MOV.U32 R80, RZ, RZ, 0x1 ;  /* 0x00000001ff507424 */ /* 0x000fe400078e00ff */
[----:B------:R-:W-:Y:S11]  /*4560*/  ISETP.NE.AND.EX P1, PT, R3, RZ, PT, P1 ;  /* 0x000000ff0300720c */ /* 0x000ff60003f25310 */
[----:B------:R-:W-:Y:S02]  /*4570*/  @!UPT UIADD3 URZ, UPT, UPT, URZ, URZ, URZ ;  /* 0x000000fffffff290 */ /* 0x000fe4000fffe0ff */
[----:B-1----:R-:W1:Y:S01]  /*4580*/  @P1 LDC.64 R8, c[0x0][0x888] ;  /* 0x00022200ff081b82 */ /* 0x002e620000000a00 */
[----:B------:R-:W-:Y:S04]  /*4590*/  @P1 IMAD R0, R4, UR36, RZ ;  /* 0x0000002404001c24 */ /* 0x000fe8000f8e02ff */
[----:B-1----:R-:W-:Y:S04]  /*45a0*/  @P1 IMAD.WIDE R8, R0, 0x4, R8 ;  /* 0x0000000400081825 */ /* 0x002fe800078e0208 */
[----:B------:R-:W-:Y:S01]  /*45b0*/  HFMA2 R0, -RZ, RZ, 0, 5.9604644775390625e-08 ;  /* 0x00000001ff007431 */ /* 0x000fe200000001ff */
[----:B---3-5:R3:W5:Y:S04]  /*45c0*/  @P1 LDG.E R39, desc[UR4][R8.64] ;  /* 0x0000000408271981 */ /* 0x028768000c1e1900 */
[----:B------:R-:W-:Y:S01]  /*45d0*/  @!P1 PRMT R80, R0, 0x7610, R80 ;  /* 0x0000761000509816 */ /* 0x000fe20000000050 */
[----:B---3--:R-:W4:Y:S06]  /*45e0*/  @!P1 LDC R39, c[0x0][0x880] ;  /* 0x00022000ff279b82 */ /* 0x008f2c0000000800 */
.L_x_78:
[----:B----45:R-:W-:Y:S01]  /*45f0*/  @!P0 ISETP.EQ.AND P1, PT, R39, RZ, PT ;  /* 0x000000ff2700820c */ /* 0x030fe20003f22270 */
[----:B------:R-:W-:Y:S01]  /*4600*/  @!UPT UIADD3 URZ, UPT, UPT, URZ, URZ, URZ ;  /* 0x000000fffffff290 */ /* 0x000fe2000fffe0ff */
[----:B------:R-:W-:Y:S11]  /*4610*/  @!P0 BRA `(.L_x_79) ;  /* 0x0000000000188947 */ /* 0x000ff60003800000 */
[----:B------:R-:W-:Y:S02]  /*4620*/  LOP3.LUT P0, RZ, R80, 0xff, RZ, 0xc0, !PT ;  /* 0x000000ff50ff7812 */ /* 0x000fe4000780c0ff */
[----:B------:R-:W-:Y:S04]  /*4630*/  ISETP.NE.U32.AND P1, PT, R2, RZ, PT ;  /* 0x000000ff0200720c */ /* 0x000fe80003f25070 */
[----:B------:R-:W-:Y:S04]  /*4640*/  ISETP.NE.AND.EX P1, PT, R3, RZ, PT, P1 ;  /* 0x000000ff0300720c */ /* 0x000fe80003f25310 */
[----:B------:R-:W-:Y:S03]  /*4650*/  PLOP3.LUT P1, PT, P1, PT, PT, 0x8, 0x80 ;  /* 0x000000000080781c */ /* 0x000fe60000f2e170 */
[----:B------:R-:W-:Y:S11]  /*4660*/  @P0 ISETP.EQ.AND P1, PT, R39, RZ, PT ;  /* 0x000000ff2700020c */ /* 0x000ff60003f22270 */
[----:B------:R-:W-:Y:S02]  /*4670*/  @!UPT UIADD3 URZ, UPT, UPT, URZ, URZ, URZ ;  /* 0x000000fffffff290 */ /* 0x000fe4000fffe0ff */
.L_x_79:
[----:B------:R-:W3:Y:S01]  /*4680*/  SYNCS.PHASECHK.TRANS64.TRYWAIT P0, [UR17+0x38], R6 ;  /* 0x00003806ff0075a7 */ /* 0x000ee20008001111 */
[----:B------:R-:W-:Y:S02]  /*4690*/  ELECT P2, URZ, PT ;  /* 0x0000000000ff782f */ /* 0x000fe40003840000 */
[----:B------:R-:W-:Y:S01]  /*46a0*/  IADD3 R14, PT, PT, R14, 0x1, RZ ;  /* 0x000000010e0e7810 */ /* 0x000fe20007ffe0ff */
[----:B---3--:R-:W-:Y:S10]  /*46b0*/  @!P0 BRA `(.L_x_80) ;  /* 0x0000002400ec8947 */ /* 0x008ff40003800000 */
.L_x_129:
[----:B------:R-:W-:Y:S01]  /*46c0*/  PLOP3.LUT P1, PT, P1, P2, PT, 0xf2, 0x2f ;  /* 0x00000000002f781c */ /* 0x000fe20000f25e72 */
[----:B------:R-:W-:Y:S01]  /*46d0*/  UMOV UR18, 0x0 ;  /* 0x0000000000127882 */ /* 0x000fe20000000000 */
[----:B------:R-:W-:Y:S01]  /*46e0*/  UMOV UR19, 0x10000000 ;  /* 0x1000000000137882 */ /* 0x000fe20000000000 */
[----:B------:R-:W-:Y:S01]  /*46f0*/  UMOV UR12, UR36 ;  /* 0x00000024000c7c82 */ /* 0x000fe20008000000 */
[----:B------:R-:W-:Y:S01]  /*4700*/  LOP3.LUT R15, R15, 0x1, RZ, 0x3c, !PT ;  /* 0x000000010f0f7812 */ /* 0x000fe200078e3cff */
[----:B------:R-:W-:Y:S01]  /*4710*/  UPLOP3.LUT UP3, UPT, UPT, UPT, UPT, 0x80, 0x8 ;  /* 0x000000000008789c */ /* 0x000fe20003f6f070 */
[----:B------:R-:W-:Y:S07]  /*4720*/  UMOV UR36, UR24 ;  /* 0x0000001800247c82 */ /* 0x000fee0008000000 */
[----:B-1----:R-:W-:Y:S01]  /*4730*/  @!P1 IADD3 R6, P0, PT, R16, 0x580, RZ ;  /* 0x0000058010069810 */ /* 0x002fe20007f1e0ff */
[----:B------:R-:W-:Y:S03]  /*4740*/  VOTEU.ALL UP0, P1 ;  /* 0x0000000000ff7886 */ /* 0x000fe60000800000 */
[----:B------:R-:W-:Y:S01]  /*4750*/  @!P1 R2UR UR5, R6 ;  /* 0x00000000060592ca */ /* 0x000fe200000e0000 */
[----:B------:R-:W-:Y:S01]  /*4760*/  @!P1 IMAD.X R0, RZ, RZ, R17, P0 ;  /* 0x000000ffff009224 */ /* 0x000fe200000e0611 */
[----:B------:R-:W-:Y:S01]  /*4770*/  @!UP0 USHF.L.U32 UR10, UR45, 0x6, URZ ;  /* 0x000000062d0a8899 */ /* 0x000fe200080006ff */
[----:B------:R-:W-:Y:S01]  /*4780*/  ISETP.NE.AND P0, PT, R14, 0x2, PT ;  /* 0x000000020e00780c */ /* 0x000fe20003f05270 */
[----:B------:R-:W-:Y:S02]  /*4790*/  @!UP0 USHF.L.U32 UR11, UR46, 0x6, URZ ;  /* 0x000000062e0b8899 */ /* 0x000fe400080006ff */
[----:B------:R-:W-:Y:S01]  /*47a0*/  @!P1 R2UR UR4, R0 ;  /* 0x00000000000492ca */ /* 0x000fe200000e0000 */
[----:B------:R-:W-:Y:S01]  /*47b0*/  @!UP0 UIADD3 UR8, UPT, UPT, UR17, 0x200, URZ ;  /* 0x0000020011088890 */ /* 0x000fe2000fffe0ff */
[----:B------:R-:W-:Y:S01]  /*47c0*/  SEL R0, RZ, 0x1, P0 ;  /* 0x00000001ff007807 */ /* 0x000fe20000000000 */
[----:B------:R-:W-:Y:S01]  /*47d0*/  @!UP0 UIADD3 UR9, UPT, UPT, UR17, 0x30, URZ ;  /* 0x0000003011098890 */ /* 0x000fe2000fffe0ff */
[----:B------:R-:W-:Y:S01]  /*47e0*/  SEL R14, R14, RZ, P0 ;  /* 0x000000ff0e0e7207 */ /* 0x000fe20000000000 */
[----:B------:R-:W-:Y:S01]  /*47f0*/  VOTEU.ALL UP0, P1 ;  /* 0x0000000000ff7886 */ /* 0x000fe20000800000 */
[----:B------:R-:W-:Y:S01]  /*4800*/  LOP3.LUT R13, R13, R0, RZ, 0x3c, !PT ;  /* 0x000000000d0d7212 */ /* 0x000fe200078e3cff */
[----:B------:R-:W-:Y:S01]  /*4810*/  IMAD.U32 R8, RZ, RZ, UR5 ;  /* 0x00000005ff087e24 */ /* 0x000fe2000f8e00ff */
[----:B------:R-:W-:Y:S02]  /*4820*/  UIADD3 UR45, UPT, UPT, UR7, UR60, URZ ;  /* 0x0000003c072d7290 */ /* 0x000fe4000fffe0ff */
[----:B------:R-:W-:Y:S03]  /*4830*/  UIADD3 UR46, UPT, UPT, UR13, UR57, URZ ;  /* 0x000000390d2e7290 */ /* 0x000fe6000fffe0ff */
[----:B------:R-:W-:Y:S01]  /*4840*/  IMAD.U32 R9, RZ, RZ, UR4 ;  /* 0x00000004ff097e24 */ /* 0x000fe2000f8e00ff */
[----:B------:R-:W-:Y:S04]  /*4850*/  @!P1 R2UR UR4, R8 ;  /* 0x00000000080492ca */ /* 0x000fe800000e0000 */
[----:B------:R-:W-:Y:S11]  /*4860*/  @!P1 R2UR UR5, R9 ;  /* 0x00000000090592ca */ /* 0x000ff600000e0000 */
[----:B------:R-:W-:Y:S02]  /*4870*/  @!UPT UIADD3 URZ, UPT, UPT, URZ, URZ, URZ ;  /* 0x000000fffffff290 */ /* 0x000fe4000fffe0ff */
[----:B------:R3:W-:Y:S01]  /*4880*/  @!UP0 UTMALDG.3D [UR8], [UR4], desc[UR18] ;  /* 0x00001208040085b4 */ /* 0x0007e20008011000 */
[----:B------:R3:W-:Y:S01]  /*4890*/  @!P1 SYNCS.ARRIVE.TRANS64.RED.A0TR RZ, [UR17+0x30], R7 ;  /* 0x00003007ffff99a7 */ /* 0x0007e20008300411 */
[----:B------:R-:W-:Y:S01]  /*48a0*/  SYNCS.ARRIVE.TRANS64.RED.A1T0 RZ, [UR48], RZ ;  /* 0x000000ffffff79a7 */ /* 0x000fe20008100430 */
[----:B------:R-:W-:Y:S05]  /*48b0*/  BRA.U UP1, `(.L_x_81) ;  /* 0xfffffff5018c7547 */ /* 0x000fea000b83ffff */
[----:B------:R-:W-:Y:S07]  /*48c0*/  MOV R0, UR17 ;  /* 0x0000001100007c02 */ /* 0x000fee0008000f00 */
.L_x_82:
[----:B-1----:R-:W-:-:S04]  /*48d0*/  SHF.L.U32 R2, R15, 0x1f, RZ ;  /* 0x0000001f0f027819 */ /* 0x002fc800000006ff */
[----:B------:R1:W4:Y:S03]  /*48e0*/  SYNCS.PHASECHK.TRANS64.TRYWAIT P0, [R0+URZ+0x38], R2 ;  /* 0x00003802000075a7 */ /* 0x00032600080011ff */
[----:B----4-:R-:W-:Y:S05]  /*48f0*/  @!P0 NANOSLEEP.SYNCS 0x989680 ;  /* 0x009896800000895d */ /* 0x010fea0003900000 */
[----:B------:R-:W4:Y:S02]  /*4900*/  @!P0 SYNCS.PHASECHK.TRANS64 P0, [R0+URZ+0x38], R2 ;  /* 0x00003802000085a7 */ /* 0x000f2400080010ff */
[----:B--234-:R-:W-:Y:S05]  /*4910*/  @P0 EXIT ;  /* 0x000000000000094d */ /* 0x01cfea0003800000 */
[----:B------:R-:W-:Y:S05]  /*4920*/  BRA `(.L_x_82) ;  /* 0xfffffffc00e87947 */ /* 0x000fea000383ffff */
.L_x_73:
[----:B------:R-:W-:-:S06]  /*4930*/  UISETP.GE.AND UP0, UPT, UR22, 0x4, UPT ;  /* 0x000000041600788c */ /* 0x000fcc000bf06270 */
[----:B------:R-:W-:-:S13]  /*4940*/  PLOP3.LUT P0, PT, PT, PT, UP0, 0x80, 0x8 ;  /* 0x000000000008781c */ /* 0x000fda0003f0f008 */
[----:B-1----:R-:W-:Y:S05]  /*4950*/  @!P0 EXIT ;  /* 0x000000000000894d */ /* 0x002fea0003800000 */
[----:B------:R-:W-:Y:S01]  /*4960*/  BAR.SYNC.DEFER_BLOCKING 0x6, 0xa0 ;  /* 0x0182800000007b1d */ /* 0x000fe20000010000 */
[C---:B------:R-:W-:Y:S01]  /*4970*/  IMAD.SHL.U32 R7, R69.reuse, 0x40, RZ ;  /* 0x0000004045077824 */ /* 0x040fe200078e00ff */
[----:B------:R-:W-:Y:S01]  /*4980*/  CS2R R84, SRZ ;  /* 0x0000000000547805 */ /* 0x000fe2000001ff00 */
[C---:B------:R-:W-:Y:S01]  /*4990*/  IMAD.SHL.U32 R4, R69.reuse, 0x20, RZ ;  /* 0x0000002045047824 */ /* 0x040fe200078e00ff */
[----:B------:R-:W-:Y:S01]  /*49a0*/  CS2R R82, SRZ ;  /* 0x0000000000527805 */ /* 0x000fe2000001ff00 */
[----:B------:R-:W-:Y:S01]  /*49b0*/  IMAD.SHL.U32 R5, R69, 0x8, RZ ;  /* 0x0000000845057824 */ /* 0x000fe200078e00ff */
[----:B------:R-:W-:Y:S01]  /*49c0*/  UMOV UR44, 0x400 ;  /* 0x00000400002c7882 */ /* 0x000fe20000000000 */
[----:B------:R-:W-:Y:S01]  /*49d0*/  LOP3.LUT R6, R7, 0x180, RZ, 0xc0, !PT ;  /* 0x0000018007067812 */ /* 0x000fe200078ec0ff */
[----:B------:R-:W-:Y:S01]  /*49e0*/  ULEA UR44, UR48, UR44, 0x18 ;  /* 0x0000002c302c7291 */ /* 0x000fe2000f8ec0ff */
[----:B------:R-:W-:Y:S01]  /*49f0*/  LOP3.LUT R4, R4, 0xc00, RZ, 0xc0, !PT ;  /* 0x00000c0004047812 */ /* 0x000fe200078ec0ff */
[----:B------:R-:W1:Y:S01]  /*4a00*/  LDC.64 R74, c[0x0][0x888] ;  /* 0x00022200ff4a7b82 */ /* 0x000e620000000a00 */
[----:B------:R-:W-:Y:S01]  /*4a10*/  LOP3.LUT R5, R6, 0x30, R5, 0xf8, !PT ;  /* 0x0000003006057812 */ /* 0x000fe200078ef805 */
[C---:B------:R-:W-:Y:S01]  /*4a20*/  IMAD.SHL.U32 R6, R69.reuse, 0x2, RZ ;  /* 0x0000000245067824 */ /* 0x040fe200078e00ff */
[--C-:B------:R-:W-:Y:S01]  /*4a30*/  LOP3.LUT R4, R4, 0x40, R7.reuse, 0xf8, !PT ;  /* 0x0000004004047812 */ /* 0x100fe200078ef807 */
[C---:B------:R-:W-:Y:S01]  /*4a40*/  IMAD.U32 R37, R69.reuse, 0x10000, RZ ;  /* 0x0001000045257824 */ /* 0x040fe200078e00ff */
[----:B------:R-:W-:Y:S01]  /*4a50*/  UIADD3 UR4, UPT, UPT, UR44, 0x1200, URZ ;  /* 0x000012002c047890 */ /* 0x000fe2000fffe0ff */
[----:B------:R-:W-:Y:S01]  /*4a60*/  IMAD.SHL.U32 R78, R69, 0x10, RZ ;  /* 0x00000010454e7824 */ /* 0x000fe200078e00ff */
[----:B------:R-:W-:Y:S01]  /*4a70*/  LOP3.LUT R5, R5, 0x20, R6, 0x78, !PT ;  /* 0x0000002005057812 */ /* 0x000fe200078e7806 */
[----:B------:R-:W2:Y:S01]  /*4a80*/  LDC.64 R76, c[0x0][0x890] ;  /* 0x00022400ff4c7b82 */ /* 0x000ea20000000a00 */
[----:B------:R-:W-:Y:S01]  /*4a90*/  LOP3.LUT R4, R4, 0x200, R7, 0xf8, !PT ;  /* 0x0000020004047812 */ /* 0x000fe200078ef807 */
[----:B------:R-:W-:Y:S01]  /*4aa0*/  IMAD.MOV.U32 R36, RZ, RZ, RZ ;  /* 0x000000ffff247224 */ /* 0x000fe200078e00ff */
[----:B------:R-:W-:Y:S01]  /*4ab0*/  LOP3.LUT R37, R37, 0x600000, RZ, 0xc0, !PT ;  /* 0x0060000025257812 */ /* 0x000fe200078ec0ff */
[----:B------:R-:W-:Y:S01]  /*4ac0*/  IMAD.U32 R86, RZ, RZ, UR4 ;  /* 0x00000004ff567e24 */ /* 0x000fe2000f8e00ff */
[----:B------:R-:W-:Y:S01]  /*4ad0*/  LOP3.LUT R79, R4, R5, RZ, 0xfc, !PT ;  /* 0x00000005044f7212 */ /* 0x000fe200078efcff */
[----:B------:R-:W3:Y:S01]  /*4ae0*/  LDS R0, [UR44+0x100] ;  /* 0x0001002cff007984 */ /* 0x000ee20008000800 */
[----:B------:R-:W-:Y:S01]  /*4af0*/  LOP3.LUT R78, R78, 0x20, RZ, 0xc0, !PT ;  /* 0x000000204e4e7812 */ /* 0x000fe200078ec0ff */
[----:B------:R-:W4:Y:S01]  /*4b00*/  LDC.64 R72, c[0x0][0x8b0] ;  /* 0x00022c00ff487b82 */ /* 0x000f220000000a00 */
[----:B------:R-:W1:Y:S01]  /*4b10*/  LDCU UR50, c[0x0][0x370] ;  /* 0x00006e00ff3277ac */ /* 0x000e620008000800 */
[----:B------:R-:W-:Y:S01]  /*4b20*/  VIADD R4, R79, UR44 ;  /* 0x0000002c4f047c36 */ /* 0x000fe20008000000 */
[----:B------:R-:W1:Y:S04]  /*4b30*/  LDCU.64 UR62, c[0x0][0x348] ;  /* 0x00006900ff3e77ac */ /* 0x000e680008000a00 */
[----:B------:R-:W-:Y:S01]  /*4b40*/  IADD3 R78, PT, PT, -R78, 0x200, R4 ;  /* 0x000002004e4e7810 */ /* 0x000fe20007ffe104 */
[----:B------:R-:W1:Y:S01]  /*4b50*/  LDC.64 R70, c[0x0][0x8a8] ;  /* 0x00022a00ff467b82 */ /* 0x000e620000000a00 */
[----:B------:R-:W1:Y:S01]  /*4b60*/  LDCU UR41, c[0x0][0xb0c] ;  /* 0x00016180ff2977ac */ /* 0x000e620008000800 */
[----:B------:R-:W1:Y:S01]  /*4b70*/  LDCU UR39, c[0x0][0xb30] ;  /* 0x00016600ff2777ac */ /* 0x000e620008000800 */
[----:B------:R-:W1:Y:S01]  /*4b80*/  LDCU.64 UR58, c[0x0][0x888] ;  /* 0x00011100ff3a77ac */ /* 0x000e620008000a00 */
[----:B------:R-:W1:Y:S01]  /*4b90*/  LDCU.64 UR42, c[0x0][0xb28] ;  /* 0x00016500ff2a77ac */ /* 0x000e620008000a00 */
[----:B------:R-:W1:Y:S01]  /*4ba0*/  LDCU.128 UR52, c[0x0][0xb10] ;  /* 0x00016200ff3477ac */ /* 0x000e620008000c00 */
[----:B------:R-:W1:Y:S01]  /*4bb0*/  LDCU UR49, c[0x0][0x374] ;  /* 0x00006e80ff3177ac */ /* 0x000e620008000800 */
[----:B------:R-:W-:Y:S01]  /*4bc0*/  UIADD3 UR56, UPT, UPT, UR44, 0x200, URZ ;  /* 0x000002002c387890 */ /* 0x000fe2000fffe0ff */
[----:B---3--:R-:W-:-:S11]  /*4bd0*/  IMAD.IADD R37, R0, 0x1, R37 ;  /* 0x0000000100257824 */ /* 0x008fd600078e0225 */
.L_x_100:
[----:B------:R-:W-:Y:S02]  /*4be0*/  LEA R3, R82, UR44, 0x3 ;  /* 0x0000002c52037c11 */ /* 0x000fe4000f8e18ff */
[----:B------:R-:W-:Y:S02]  /*4bf0*/  SHF.L.U32 R0, R84, 0x1f, RZ ;  /* 0x0000001f54007819 */ /* 0x000fe400000006ff */
[----:B-1----:R-:W-:Y:S02]  /*4c00*/  LEA R4, R82, UR44, 0x4 ;  /* 0x0000002c52047c11 */ /* 0x002fe4000f8e20ff */
[----:B------:R-:W3:Y:S02]  /*4c10*/  SYNCS.PHASECHK.TRANS64.TRYWAIT P0, [R3+URZ+0x50], R0 ;  /* 0x00005000030075a7 */ /* 0x000ee400080011ff */
[----:B--23--:R-:W-:Y:S05]  /*4c20*/  @!P0 BRA `(.L_x_83) ;  /* 0x0000002000a88947 */ /* 0x00cfea0003800000 */
.L_x_130:
[----:B------:R-:W1:Y:S01]  /*4c30*/  LDS.128 R4, [R4+0xe0] ;  /* 0x0000e00004047984 */ /* 0x000e620000000c00 */
[----:B------:R-:W-:Y:S01]  /*4c40*/  UISETP.GE.AND UP0, UPT, UR40, 0x1, UPT ;  /* 0x000000012800788c */ /* 0x000fe2000bf06270 */
[----:B------:R-:W-:Y:S01]  /*4c50*/  @!PT LDS RZ, [RZ] ;  /* 0x00000000fffff984 */ /* 0x000fe20000000800 */
[----:B------:R-:W-:Y:S01]  /*4c60*/  @!PT LDS RZ, [RZ] ;  /* 0x00000000fffff984 */ /* 0x000fe20000000800 */
[----:B------:R-:W-:Y:S01]  /*4c70*/  @!PT LDS RZ, [RZ] ;  /* 0x00000000fffff984 */ /* 0x000fe20000000800 */
[----:B------:R-:W-:Y:S01]  /*4c80*/  @!PT LDS RZ, [RZ] ;  /* 0x00000000fffff984 */ /* 0x000fe20000000800 */
[----:B------:R2:W-:Y:S06]  /*4c90*/  MEMBAR.ALL.CTA ;  /* 0x0000000000007992 */ /* 0x0005ec0000008000 */
[----:B--2---:R-:W2:Y:S01]  /*4ca0*/  FENCE.VIEW.ASYNC.S ;  /* 0x00000000000073c6 */ /* 0x004ea20000000000 */
[----:B-1----:R-:W-:Y:S11]  /*4cb0*/  LOP3.LUT P0, RZ, R6, 0x1, RZ, 0xc0, !PT ;  /* 0x0000000106ff7812 */ /* 0x002ff6000780c0ff */
[----:B------:R-:W-:Y:S02]  /*4cc0*/  @!UPT UIADD3 URZ, UPT, UPT, URZ, URZ, URZ ;  /* 0x000000fffffff290 */ /* 0x000fe4000fffe0ff */
[----:B--2---:R-:W-:Y:S01]  /*4cd0*/  VOTEU.ANY UP1, P0 ;  /* 0x0000000000ff7886 */ /* 0x004fe20000020100 */
[----:B------:R-:W-:Y:S01]  /*4ce0*/  PLOP3.LUT P0, PT, PT, PT, UP1, 0x80, 0x8 ;  /* 0x000000000008781c */ /* 0x000fe20003f0f018 */
[----:B------:R-:W-:Y:S11]  /*4cf0*/  UP2UR UR47, UPR, URZ, 0x2 ;  /* 0x00000002ff2f7883 */ /* 0x000ff60008000000 */
[----:B------:R-:W-:Y:S01]  /*4d00*/  @!UPT UIADD3 URZ, UPT, UPT, URZ, URZ, URZ ;  /* 0x000000fffffff290 */ /* 0x000fe2000fffe0ff */
        /* <DEDUP_REMOVED lines=13> */
[----:B------:R-:W2:Y:S01]  /*4de0*/  LDCU UR12, c[0x0][0xb20] ;  /* 0x00016400ff0c77ac */ /* 0x000ea20008000800 */
[----:B------:R-:W-:Y:S02]  /*4df0*/  UIMAD.WIDE.U32 UR4, UR49, UR55, URZ ;  /* 0x00000037310472a5 */ /* 0x000fe4000f8e00ff */
[----:B------:R-:W-:Y:S02]  /*4e00*/  UIMAD.WIDE.U32 UR6, UR50, UR52, URZ ;  /* 0x00000034320672a5 */ /* 0x000fe4000f8e00ff */
[----:B------:R-:W-:Y:S02]  /*4e10*/  UISETP.NE.AND UP0, UPT, UR54, 0x1, UPT ;  /* 0x000000013600788c */ /* 0x000fe4000bf05270 */
[----:B------:R-:W-:Y:S02]  /*4e20*/  UIMAD.WIDE.U32 UR8, UR37, UR55, URZ ;  /* 0x00000037250872a5 */ /* 0x000fe4000f8e00ff */
[----:B------:R-:W-:Y:S02]  /*4e30*/  UIMAD.WIDE.U32 UR10, UR38, UR52, URZ ;  /* 0x00000034260a72a5 */ /* 0x000fe4000f8e00ff */
[----:B------:R-:W-:Y:S02]  /*4e40*/  UISETP.NE.AND UP1, UPT, UR41, 0x1, UPT ;  /* 0x000000012900788c */ /* 0x000fe4000bf25270 */
[----:B------:R-:W-:Y:S01]  /*4e50*/  UISETP.NE.AND UP2, UPT, UR40, 0x1, UPT ;  /* 0x000000012800788c */ /* 0x000fe2000bf45270 */
[----:B------:R-:W-:Y:S02]  /*4e60*/  UMOV UR4, UR5 ;  /* 0x0000000500047c82 */ /* 0x000fe40008000000 */
[----:B--2---:R-:W-:Y:S03]  /*4e70*/  USHF.R.U32.HI UR5, URZ, UR12, UR4 ;  /* 0x0000000cff057299 */ /* 0x004fe60008011604 */
[----:B------:R-:W-:Y:S02]  /*4e80*/  UMOV UR4, UR7 ;  /* 0x0000000700047c82 */ /* 0x000fe40008000000 */
[----:B------:R-:W-:Y:S02]  /*4e90*/  USHF.R.U32.HI UR7, URZ, UR53, UR4 ;  /* 0x00000035ff077299 */ /* 0x000fe40008011604 */
[----:B------:R-:W-:Y:S02]  /*4ea0*/  USEL UR4, UR49, UR5, !UP0 ;  /* 0x0000000531047287 */ /* 0x000fe4000c000000 */
[----:B------:R-:W-:Y:S01]  /*4eb0*/  USEL UR7, UR50, UR7, !UP1 ;  /* 0x0000000732077287 */ /* 0x000fe2000c800000 */
[----:B------:R-:W-:Y:S01]  /*4ec0*/  UMOV UR5, UR9 ;  /* 0x0000000900057c82 */ /* 0x000fe20008000000 */
[----:B------:R-:W-:Y:S02]  /*4ed0*/  UIMAD.WIDE.U32 UR8, UR4, UR42, URZ ;  /* 0x0000002a040872a5 */ /* 0x000fe4000f8e00ff */
[----:B------:R-:W-:Y:S03]  /*4ee0*/  USHF.R.U32.HI UR6, URZ, UR12, UR5 ;  /* 0x0000000cff067299 */ /* 0x000fe60008011605 */
[----:B------:R-:W-:Y:S01]  /*4ef0*/  UMOV UR5, UR11 ;  /* 0x0000000b00057c82 */ /* 0x000fe20008000000 */
[----:B------:R-:W-:Y:S02]  /*4f00*/  UIMAD.WIDE.U32 UR10, UR7, UR42, URZ ;  /* 0x0000002a070a72a5 */ /* 0x000fe4000f8e00ff */
[----:B------:R-:W-:Y:S02]  /*4f10*/  USHF.R.U32.HI UR12, URZ, UR53, UR5 ;  /* 0x00000035ff0c7299 */ /* 0x000fe40008011605 */
[----:B------:R-:W-:Y:S01]  /*4f20*/  USEL UR6, UR37, UR6, !UP0 ;  /* 0x0000000625067287 */ /* 0x000fe2000c000000 */
[----:B------:R-:W-:Y:S02]  /*4f30*/  UMOV UR5, UR9 ;  /* 0x0000000900057c82 */ /* 0x000fe40008000000 */
[----:B------:R-:W-:Y:S01]  /*4f40*/  UMOV UR10, UR11 ;  /* 0x0000000b000a7c82 */ /* 0x000fe20008000000 */
[----:B------:R-:W-:Y:S02]  /*4f50*/  @UP2 USHF.R.U32.HI UR4, URZ, UR43, UR5 ;  /* 0x0000002bff042299 */ /* 0x000fe40008011605 */
[----:B------:R-:W-:Y:S02]  /*4f60*/  @UP2 USHF.R.U32.HI UR7, URZ, UR43, UR10 ;  /* 0x0000002bff072299 */ /* 0x000fe4000801160a */
[----:B------:R-:W-:Y:S02]  /*4f70*/  UIMAD UR4, UR40, UR4, URZ ;  /* 0x00000004280472a4 */ /* 0x000fe4000f8e02ff */
[----:B------:R-:W-:Y:S02]  /*4f80*/  UIMAD.WIDE.U32 UR10, UR6, UR42, URZ ;  /* 0x0000002a060a72a5 */ /* 0x000fe4000f8e00ff */
[----:B------:R-:W-:Y:S02]  /*4f90*/  USEL UR5, UR38, UR12, !UP1 ;  /* 0x0000000c26057287 */ /* 0x000fe4000c800000 */
[----:B------:R-:W-:Y:S02]  /*4fa0*/  UIMAD UR8, UR40, UR7, URZ ;  /* 0x00000007280872a4 */ /* 0x000fe4000f8e02ff */
[----:B------:R-:W-:Y:S03]  /*4fb0*/  UISETP.GE.AND UP0, UPT, UR6, UR4, UPT ;  /* 0x000000040600728c */ /* 0x000fe6000bf06270 */
[----:B------:R-:W-:Y:S01]  /*4fc0*/  UMOV UR4, UR11 ;  /* 0x0000000b00047c82 */ /* 0x000fe20008000000 */
[----:B------:R-:W-:Y:S02]  /*4fd0*/  UISETP.GE.OR UP0, UPT, UR5, UR8, UP0 ;  /* 0x000000080500728c */ /* 0x000fe40008706670 */
[----:B------:R-:W-:Y:S02]  /*4fe0*/  USHF.R.U32.HI UR4, URZ, UR43, UR4 ;  /* 0x0000002bff047299 */ /* 0x000fe40008011604 */
[----:B------:R-:W-:Y:S02]  /*4ff0*/  UIMAD.WIDE.U32 UR8, UR5, UR42, URZ ;  /* 0x0000002a050872a5 */ /* 0x000fe4000f8e00ff */
[----:B------:R-:W-:Y:S02]  /*5000*/  USEL UR11, UR6, UR4, !UP2 ;  /* 0x00000004060b7287 */ /* 0x000fe4000d000000 */
[----:B------:R-:W-:Y:S02]  /*5010*/  UIADD3 UR8, UPT, UPT, -UR5, URZ, URZ ;  /* 0x000000ff05087290 */ /* 0x000fe4000fffe1ff */
[----:B------:R-:W-:Y:S01]  /*5020*/  UIADD3 UR10, UPT, UPT, -UR11, URZ, URZ ;  /* 0x000000ff0b0a7290 */ /* 0x000fe2000fffe1ff */
[----:B------:R-:W-:Y:S01]  /*5030*/  @!UP0 UMOV UR4, UR9 ;  /* 0x0000000900048c82 */ /* 0x000fe20008000000 */
[----:B------:R-:W-:Y:S02]  /*5040*/  UIADD3 UR9, UPT, UPT, -UR6, URZ, URZ ;  /* 0x000000ff06097290 */ /* 0x000fe4000fffe1ff */
[----:B------:R-:W-:Y:S02]  /*5050*/  @!UP0 USHF.R.U32.HI UR4, URZ, UR43, UR4 ;  /* 0x0000002bff048299 */ /* 0x000fe40008011604 */
[----:B------:R-:W-:Y:S02]  /*5060*/  UIMAD UR10, UR40, UR10, UR6 ;  /* 0x0000000a280a72a4 */ /* 0x000fe4000f8e0206 */
[----:B------:R-:W-:Y:S04]  /*5070*/  @!UP0 USEL UR4, UR5, UR4, !UP2 ;  /* 0x0000000405048287 */ /* 0x000fe8000d000000 */
[----:B------:R-:W-:Y:S02]  /*5080*/  @!UP0 UIMAD UR10, UR7, UR10, UR4 ;  /* 0x0000000a070a82a4 */ /* 0x000fe4000f8e0204 */
[----:B------:R-:W-:Y:S02]  /*5090*/  @!UP0 UIADD3 UR11, UPT, UPT, UR11, -UR4, URZ ;  /* 0x800000040b0b8290 */ /* 0x000fe4000fffe0ff */
[----:B------:R-:W-:Y:S02]  /*50a0*/  UIMAD UR7, UR41, UR8, UR38 ;  /* 0x00000008290772a4 */ /* 0x000fe4000f8e0226 */
[----:B------:R-:W-:Y:S02]  /*50b0*/  @!UP0 UIMAD UR6, UR11, UR40, UR5 ;  /* 0x000000280b0682a4 */ /* 0x000fe4000f8e0205 */
[----:B------:R-:W-:Y:S01]  /*50c0*/  UIMAD UR4, UR54, UR9, UR37 ;  /* 0x00000009360472a4 */ /* 0x000fe2000f8e0225 */
[----:B------:R-:W-:Y:S02]  /*50d0*/  @!UP0 UMOV UR5, UR10 ;  /* 0x0000000a00058c82 */ /* 0x000fe40008000000 */
[----:B------:R-:W-:Y:S02]  /*50e0*/  UIMAD UR38, UR5, UR41, UR7 ;  /* 0x00000029052672a4 */ /* 0x000fe4000f8e0207 */
[----:B------:R-:W-:Y:S11]  /*50f0*/  UIMAD UR37, UR6, UR54, UR4 ;  /* 0x00000036062572a4 */ /* 0x000ff6000f8e0204 */
[----:B------:R-:W-:Y:S01]  /*5100*/  @!UPT UIADD3 URZ, UPT, UPT, URZ, URZ, URZ ;  /* 0x000000fffffff290 */ /* 0x000fe2000fffe0ff */
.L_x_84:
[----:B------:R-:W-:Y:S01]  /*5110*/  UISETP.NE.AND UP0, UPT, UR39, 0x1, UPT ;  /* 0x000000012700788c */ /* 0x000fe2000bf05270 */
[----:B------:R-:W-:Y:S10]  /*5120*/  IADD3 R82, PT, PT, R82, 0x1, RZ ;  /* 0x0000000152527810 */ /* 0x000ff40007ffe0ff */
[----:B------:R-:W2:Y:S01]  /*5130*/  @!UP0 LDCU.128 UR12, c[0x0][0xb10] ;  /* 0x00016200ff0c87ac */ /* 0x000ea20008000c00 */
[----:B------:R-:W3:Y:S01]  /*5140*/  @!UP0 LDCU UR5, c[0x0][0xb0c] ;  /* 0x00016180ff0587ac */ /* 0x000ee20008000800 */
[----:B------:R-:W4:Y:S01]  /*5150*/  @!UP0 LDCU UR10, c[0x0][0xb20] ;  /* 0x00016400ff0a87ac */ /* 0x000f220008000800 */
[----:B--2---:R-:W-:Y:S02]  /*5160*/  UIMAD.WIDE.U32 UR8, UR38, UR12, URZ ;  /* 0x0000000c260872a5 */ /* 0x004fe4000f8e00ff */
[----:B------:R-:W-:Y:S02]  /*5170*/  UIMAD.WIDE.U32 UR6, UR37, UR15, URZ ;  /* 0x0000000f250672a5 */ /* 0x000fe4000f8e00ff */
[----:B------:R-:W-:Y:S03]  /*5180*/  @!UP0 UISETP.NE.AND UP1, UPT, UR14, 0x1, UPT ;  /* 0x000000010e00888c */ /* 0x000fe6000bf25270 */
[----:B------:R-:W-:Y:S01]  /*5190*/  @!UP0 UMOV UR4, UR9 ;  /* 0x0000000900048c82 */ /* 0x000fe20008000000 */
[----:B---3--:R-:W-:Y:S02]  /*51a0*/  @!UP0 UISETP.NE.AND UP2, UPT, UR5, 0x1, UPT ;  /* 0x000000010500888c */ /* 0x008fe4000bf45270 */
[----:B------:R-:W-:Y:S01]  /*51b0*/  @!UP0 USHF.R.U32.HI UR4, URZ, UR13, UR4 ;  /* 0x0000000dff048299 */ /* 0x000fe20008011604 */
[----:B------:R-:W-:Y:S02]  /*51c0*/  @!UP0 UMOV UR6, UR7 ;  /* 0x0000000700068c82 */ /* 0x000fe40008000000 */
[----:B----4-:R-:W-:Y:S02]  /*51d0*/  @!UP0 USHF.R.U32.HI UR6, URZ, UR10, UR6 ;  /* 0x0000000aff068299 */ /* 0x010fe40008011606 */
[----:B------:R-:W-:Y:S02]  /*51e0*/  @!UP0 USEL UR7, UR38, UR4, !UP2 ;  /* 0x0000000426078287 */ /* 0x000fe4000d000000 */
[----:B------:R-:W-:Y:S04]  /*51f0*/  @!UP0 USEL UR6, UR37, UR6, !UP1 ;  /* 0x0000000625068287 */ /* 0x000fe8000c800000 */
[----:B------:R-:W-:Y:S02]  /*5200*/  @!UP0 UIADD3 UR4, UPT, UPT, -UR7, UR6, URZ ;  /* 0x0000000607048290 */ /* 0x000fe4000fffe1ff */
[----:B------:R-:W-:Y:S02]  /*5210*/  @!UP0 UIADD3 UR6, UPT, UPT, UR7, -UR6, URZ ;  /* 0x8000000607068290 */ /* 0x000fe4000fffe0ff */
[----:B------:R-:W-:Y:S02]  /*5220*/  @!UP0 UIMAD UR38, UR4, UR5, UR38 ;  /* 0x00000005042682a4 */ /* 0x000fe4000f8e0226 */
[----:B------:R-:W-:Y:S02]  /*5230*/  @!UP0 UIMAD UR37, UR6, UR14, UR37 ;  /* 0x0000000e062582a4 */ /* 0x000fe4000f8e0225 */
[----:B------:R-:W-:Y:S09]  /*5240*/  ULOP3.LUT UP0, URZ, UR56, 0x1b0, URZ, 0xc0, !UPT ;  /* 0x000001b038ff7892 */ /* 0x000ff2000f80c0ff */
[----:B------:R-:W-:Y:S05]  /*5250*/  BRA.U !UP0, `(.L_x_85) ;  /* 0x0000000108407547 */ /* 0x000fea000b800000 */
[----:B------:R-:W2:Y:S01]  /*5260*/  LDCU.64 UR8, c[0x4][0x80] ;  /* 0x01001000ff0877ac */ /* 0x000ea20008000a00 */
[----:B------:R-:W-:Y:S01]  /*5270*/  MOV R3, 0x0 ;  /* 0x0000000000037802 */ /* 0x000fe20000000f00 */
[----:B------:R-:W-:Y:S02]  /*5280*/  HFMA2 R12, -RZ, RZ, 0, 5.9604644775390625e-08 ;  /* 0x00000001ff0c7431 */ /* 0x000fe400000001ff */
[----:B------:R-:W-:Y:S02]  /*5290*/  IMAD.MOV.U32 R8, RZ, RZ, 0x70 ;  /* 0x00000070ff087424 */ /* 0x000fe400078e00ff */
[----:B------:R-:W-:Y:S01]  /*52a0*/  IMAD.MOV.U32 R13, RZ, RZ, RZ ;  /* 0x000000ffff0d7224 */ /* 0x000fe200078e00ff */
[----:B------:R-:W3:Y:S01]  /*52b0*/  LDCU.64 UR6, c[0x4][0x88] ;  /* 0x01001100ff0677ac */ /* 0x000ee20008000a00 */
[----:B------:R-:W4:Y:S01]  /*52c0*/  LDC.64 R2, c[0x4][R3] ;  /* 0x0100000003027b82 */ /* 0x000f220000000a00 */
[----:B------:R-:W1:Y:S01]  /*52d0*/  LDCU.64 UR4, c[0x4][0x8] ;  /* 0x01000100ff0477ac */ /* 0x000e620008000a00 */
[----:B--2---:R-:W-:Y:S01]  /*52e0*/  MOV R5, UR9 ;  /* 0x0000000900057c02 */ /* 0x004fe20008000f00 */
[----:B------:R-:W-:Y:S01]  /*52f0*/  IMAD.U32 R4, RZ, RZ, UR8 ;  /* 0x00000008ff047e24 */ /* 0x000fe2000f8e00ff */
[----:B---3--:R-:W-:Y:S01]  /*5300*/  MOV R7, UR7 ;  /* 0x0000000700077c02 */ /* 0x008fe20008000f00 */
[----:B------:R-:W-:Y:S01]  /*5310*/  IMAD.U32 R6, RZ, RZ, UR6 ;  /* 0x00000006ff067e24 */ /* 0x000fe2000f8e00ff */
[----:B-1----:R-:W-:Y:S01]  /*5320*/  MOV R11, UR5 ;  /* 0x00000005000b7c02 */ /* 0x002fe20008000f00 */
[----:B------:R-:W-:Y:S02]  /*5330*/  IMAD.U32 R10, RZ, RZ, UR4 ;  /* 0x00000004ff0a7e24 */ /* 0x000fe4000f8e00ff */
[----:B------:R-:W-:Y:S07]  /*5340*/  LEPC R20, `(.L_x_85) ;  /* 0x000000001014794e */ /* 0x000fee0000000000 */
[----:B----45:R-:W-:Y:S05]  /*5350*/  CALL.ABS.NOINC R2 ;  /* 0x0000000002007343 */ /* 0x030fea0003c00000 */
.L_x_85:
[----:B------:R-:W-:Y:S01]  /*5360*/  LOP3.LUT P0, RZ, R86, 0x1b0, RZ, 0xc0, !PT ;  /* 0x000001b056ff7812 */ /* 0x000fe2000780c0ff */
[----:B------:R-:W-:Y:S11]  /*5370*/  BSSY.RECONVERGENT B6, `(.L_x_86) ;  /* 0x0000013000067945 */ /* 0x000ff60003800200 */
[----:B------:R-:W-:Y:S01]  /*5380*/  @!UPT UIADD3 URZ, UPT, UPT, URZ, URZ, URZ ;  /* 0x000000fffffff290 */ /* 0x000fe2000fffe0ff */
[----:B------:R-:W-:Y:S05]  /*5390*/  @!P0 BRA `(.L_x_87) ;  /* 0x0000000000408947 */ /* 0x000fea0003800000 */
        /* <DEDUP_REMOVED lines=16> */
.L_x_87:
[----:B------:R-:W-:Y:S05]  /*54a0*/  BSYNC.RECONVERGENT B6 ;  /* 0x0000000000067941 */ /* 0x000fea0003800200 */
.L_x_86:
[----:B------:R-:W-:Y:S01]  /*54b0*/  ISETP.NE.U32.AND P3, PT, R76, RZ, PT ;  /* 0x000000ff4c00720c */ /* 0x000fe20003f65070 */
[----:B------:R-:W-:Y:S01]  /*54c0*/  UISETP.NE.AND UP1, UPT, UR61, URZ, UPT ;  /* 0x000000ff3d00728c */ /* 0x000fe2000bf25270 */
[----:B------:R-:W-:Y:S02]  /*54d0*/  ISETP.NE.U32.AND P4, PT, R72, RZ, PT ;  /* 0x000000ff4800720c */ /* 0x000fe40003f85070 */
[----:B------:R-:W-:Y:S02]  /*54e0*/  ISETP.NE.AND.EX P3, PT, R77, RZ, PT, P3 ;  /* 0x000000ff4d00720c */ /* 0x000fe40003f65330 */
[----:B------:R-:W-:Y:S02]  /*54f0*/  PLOP3.LUT P1, PT, PT, PT, PT, 0x8, 0x80 ;  /* 0x000000000080781c */ /* 0x000fe40003f2e170 */
[----:B------:R-:W-:Y:S02]  /*5500*/  PLOP3.LUT P0, PT, PT, PT, UP1, 0x80, 0x8 ;  /* 0x000000000008781c */ /* 0x000fe40003f0f018 */
[----:B------:R-:W-:Y:S02]  /*5510*/  ISETP.NE.AND.EX P4, PT, R73, RZ, PT, P4 ;  /* 0x000000ff4900720c */ /* 0x000fe40003f85340 */
[----:B------:R-:W2:Y:S09]  /*5520*/  @UP1 LDCU.64 UR4, c[0x0][0x888] ;  /* 0x00011100ff0417ac */ /* 0x000eb20008000a00 */
[----:B------:R-:W-:Y:S01]  /*5530*/  @P0 PLOP3.LUT P1, PT, P3, PT, PT, 0x80, 0x8 ;  /* 0x000000000008081c */ /* 0x000fe20001f2f070 */
[----:B--2---:R-:W-:Y:S04]  /*5540*/  @UP1 UISETP.NE.U32.AND UP0, UPT, UR4, URZ, UPT ;  /* 0x000000ff0400128c */ /* 0x004fe8000bf05070 */
[----:B------:R-:W-:Y:S04]  /*5550*/  @UP1 UISETP.NE.AND.EX UP0, UPT, UR5, URZ, UPT, UP0 ;  /* 0x000000ff0500128c */ /* 0x000fe8000bf05300 */
[----:B------:R-:W-:Y:S01]  /*5560*/  @UP1 USEL UR4, URZ, 0xffffffff, UP0 ;  /* 0xffffffffff041887 */ /* 0x000fe20008000000 */
[----:B------:R-:W-:Y:S11]  /*5570*/  @!P3 BRA `(.L_x_88) ;  /* 0x000000000030b947 */ /* 0x000ff60003800000 */
[----:B------:R-:W-:Y:S01]  /*5580*/  ISETP.NE.U32.AND P2, PT, R74, RZ, PT ;  /* 0x000000ff4a00720c */ /* 0x000fe20003f45070 */
[----:B------:R-:W2:Y:S01]  /*5590*/  LDCU.64 UR6, c[0x0][0x358] ;  /* 0x00006b00ff0677ac */ /* 0x000ea20008000a00 */
[----:B------:R-:W-:Y:S02]  /*55a0*/  IMAD.MOV.U32 R80, RZ, RZ, 0x1 ;  /* 0x00000001ff507424 */ /* 0x000fe400078e00ff */
[----:B------:R-:W-:Y:S11]  /*55b0*/  ISETP.NE.AND.EX P2, PT, R75, RZ, PT, P2 ;  /* 0x000000ff4b00720c */ /* 0x000ff60003f45320 */
[----:B------:R-:W-:Y:S02]  /*55c0*/  @!UPT UIADD3 URZ, UPT, UPT, URZ, URZ, URZ ;  /* 0x000000fffffff290 */ /* 0x000fe4000fffe0ff */
[----:B------:R-:W3:Y:S01]  /*55d0*/  @P2 LDC.64 R2, c[0x0][0x888] ;  /* 0x00022200ff022b82 */ /* 0x000ee20000000a00 */
[----:B-1----:R-:W-:Y:S04]  /*55e0*/  @P2 IMAD R0, R76, UR36, RZ ;  /* 0x000000244c002c24 */ /* 0x002fe8000f8e02ff */
[----:B---3--:R-:W-:Y:S04]  /*55f0*/  @P2 IMAD.WIDE R2, R0, 0x4, R2 ;  /* 0x0000000400022825 */ /* 0x008fe800078e0202 */
[----:B------:R-:W-:Y:S01]  /*5600*/  HFMA2 R0, -RZ, RZ, 0, 5.9604644775390625e-08 ;  /* 0x00000001ff007431 */ /* 0x000fe200000001ff */
[----:B--2--5:R2:W5:Y:S04]  /*5610*/  @P2 LDG.E R39, desc[UR6][R2.64] ;  /* 0x0000000602272981 */ /* 0x024568000c1e1900 */
[----:B------:R-:W-:Y:S01]  /*5620*/  @!P2 PRMT R80, R0, 0x7610, R80 ;  /* 0x000076100050a816 */ /* 0x000fe20000000050 */
[----:B--2---:R-:W3:Y:S06]  /*5630*/  @!P2 LDC R39, c[0x0][0x880] ;  /* 0x00022000ff27ab82 */ /* 0x004eec0000000800 */
.L_x_88:
[----:B------:R-:W-:Y:S05]  /*5640*/  @!P4 BRA `(.L_x_89) ;  /* 0x000000000024c947 */ /* 0x000fea0003800000 */
[----:B------:R-:W-:Y:S01]  /*5650*/  ISETP.NE.U32.AND P2, PT, R70, RZ, PT ;  /* 0x000000ff4600720c */ /* 0x000fe20003f45070 */
[----:B------:R-:W2:Y:S03]  /*5660*/  LDCU.64 UR6, c[0x0][0x358] ;  /* 0x00006b00ff0677ac */ /* 0x000ea60008000a00 */
[----:B------:R-:W-:Y:S11]  /*5670*/  ISETP.NE.AND.EX P2, PT, R71, RZ, PT, P2 ;  /* 0x000000ff4700720c */ /* 0x000ff60003f45320 */
[----:B------:R-:W-:Y:S02]  /*5680*/  @!UPT UIADD3 URZ, UPT, UPT, URZ, URZ, URZ ;  /* 0x000000fffffff290 */ /* 0x000fe4000fffe0ff */
[----:B------:R-:W4:Y:S01]  /*5690*/  @P2 LDC.64 R2, c[0x0][0x8a8] ;  /* 0x00022a00ff022b82 */ /* 0x000f220000000a00 */
[----:B-1----:R-:W-:Y:S04]  /*56a0*/  @P2 IMAD R0, R72, UR36, RZ ;  /* 0x0000002448002c24 */ /* 0x002fe8000f8e02ff */
[----:B----4-:R-:W-:Y:S05]  /*56b0*/  @P2 IMAD.WIDE R2, R0, 0x4, R2 ;  /* 0x0000000400022825 */ /* 0x010fea00078e0202 */
[----:B--2--5:R2:W5:Y:S02]  /*56c0*/  @P2 LDG.E R38, desc[UR6][R2.64] ;  /* 0x0000000602262981 */ /* 0x024564000c1e1900 */
[----:B--2---:R-:W4:Y:S02]  /*56d0*/  @!P2 LDC R38, c[0x0][0x8a0] ;  /* 0x00022800ff26ab82 */ /* 0x004f240000000800 */
.L_x_89:
[----:B---3-5:R-:W-:Y:S01]  /*56e0*/  @P0 ISETP.NE.AND P4, PT, R39, RZ, PT ;  /* 0x000000ff2700020c */ /* 0x028fe20003f85270 */
[----:B-1----:R-:W-:Y:S01]  /*56f0*/  IMAD.U32 R0, RZ, RZ, UR4 ;  /* 0x00000004ff007e24 */ /* 0x002fe2000f8e00ff */
[----:B------:R-:W-:Y:S01]  /*5700*/  @P0 LOP3.LUT P2, RZ, R80, 0xff, RZ, 0xc0, !PT ;  /* 0x000000ff50ff0812 */ /* 0x000fe2000784c0ff */
[----:B------:R-:W-:Y:S01]  /*5710*/  BSSY B1, `(.L_x_90) ;  /* 0x0000039000017945 */ /* 0x000fe20003800000 */
[----:B------:R-:W-:Y:S02]  /*5720*/  @P0 SEL R2, RZ, 0xffffffff, P4 ;  /* 0xffffffffff020807 */ /* 0x000fe40002000000 */
[----:B------:R-:W-:Y:S02]  /*5730*/  CS2R R46, SRZ ;  /* 0x00000000002e7805 */ /* 0x000fe4000001ff00 */
[----:B------:R-:W-:Y:S02]  /*5740*/  LEA R16, R36, UR44, 0x3 ;  /* 0x0000002c24107c11 */ /* 0x000fe4000f8e18ff */
[----:B------:R-:W-:Y:S02]  /*5750*/  CS2R R44, SRZ ;  /* 0x00000000002c7805 */ /* 0x000fe4000001ff00 */
[----:B------:R-:W-:Y:S02]  /*5760*/  @P1 SEL R2, R0, R2, !P2 ;  /* 0x0000000200021207 */ /* 0x000fe40005000000 */
[----:B------:R-:W-:Y:S02]  /*5770*/  CS2R R42, SRZ ;  /* 0x00000000002a7805 */ /* 0x000fe4000001ff00 */
[----:B------:R-:W-:Y:S02]  /*5780*/  SHF.L.U32 R3, R85, 0x1f, RZ ;  /* 0x0000001f55037819 */ /* 0x000fe400000006ff */
[----:B------:R-:W-:Y:S02]  /*5790*/  CS2R R40, SRZ ;  /* 0x0000000000287805 */ /* 0x000fe4000001ff00 */
[----:B------:R-:W-:Y:S02]  /*57a0*/  @P0 LOP3.LUT R2, R2, 0x1, RZ, 0xc0, !PT ;  /* 0x0000000102020812 */ /* 0x000fe400078ec0ff */
[----:B------:R-:W-:Y:S02]  /*57b0*/  PLOP3.LUT P5, PT, PT, PT, PT, 0x8, 0x80 ;  /* 0x000000000080781c */ /* 0x000fe40003fae170 */
[----:B------:R-:W-:Y:S02]  /*57c0*/  ISETP.NE.U32.OR P1, PT, R2, 0x1, !P0 ;  /* 0x000000010200780c */ /* 0x000fe40004725470 */
[----:B------:R-:W-:Y:S11]  /*57d0*/  LEA.HI R2, R36, R36, RZ, 0x1 ;  /* 0x0000002424027211 */ /* 0x000ff600078f08ff */
[----:B------:R-:W-:Y:S04]  /*57e0*/  @P1 SHF.L.U32 R0, R83, 0x1f, RZ ;  /* 0x0000001f53001819 */ /* 0x000fe800000006ff */
[----:B------:R1:W2:Y:S01]  /*57f0*/  @P1 SYNCS.PHASECHK.TRANS64.TRYWAIT P0, [UR44+0x30], R0 ;  /* 0x00003000ff0015a7 */ /* 0x0002a2000800112c */
[----:B------:R3:W3:Y:S01]  /*5800*/  SYNCS.PHASECHK.TRANS64.TRYWAIT P4, [R16+URZ+0x70], R3 ;  /* 0x00007003100075a7 */ /* 0x0006e200080811ff */
[C---:B-1----:R-:W-:Y:S01]  /*5810*/  IMAD.SHL.U32 R0, R2.reuse, 0x20, RZ ;  /* 0x0000002002007824 */ /* 0x042fe200078e00ff */
[----:B------:R-:W-:Y:S04]  /*5820*/  LOP3.LUT R2, R2, 0xffe, RZ, 0xc0, !PT ;  /* 0x00000ffe02027812 */ /* 0x000fe800078ec0ff */
[----:B------:R-:W-:Y:S01]  /*5830*/  LOP3.LUT R0, R0, 0xffffffc0, RZ, 0xc0, !PT ;  /* 0xffffffc000007812 */ /* 0x000fe200078ec0ff */
[----:B------:R-:W-:Y:S04]  /*5840*/  IMAD.IADD R2, R36, 0x1, -R2 ;  /* 0x0000000124027824 */ /* 0x000fe800078e0a02 */
[----:B------:R-:W-:Y:S04]  /*5850*/  IMAD.IADD R0, R37, 0x1, R0 ;  /* 0x0000000125007824 */ /* 0x000fe800078e0200 */
[----:B------:R-:W-:Y:S01]  /*5860*/  IMAD R2, R2, 0x100000, R0 ;  /* 0x0010000002027824 */ /* 0x000fe200078e0200 */
[----:B--2---:R-:W-:Y:S01]  /*5870*/  @P1 PLOP3.LUT P5, PT, P0, PT, PT, 0x8, 0x80 ;  /* 0x000000000080181c */ /* 0x004fe200007ae170 */
[----:B------:R-:W-:Y:S01]  /*5880*/  @!UPT UIADD3 URZ, UPT, UPT, URZ, URZ, URZ ;  /* 0x000000fffffff290 */ /* 0x000fe2000fffe0ff */
[----:B---3--:R-:W-:Y:S11]  /*5890*/  @!P1 BRA `(.L_x_91) ;  /* 0x0000000000809947 */ /* 0x008ff60003800000 */
[----:B------:R-:W-:Y:S01]  /*58a0*/  ISETP.NE.U32.AND P0, PT, RZ, UR58, PT ;  /* 0x0000003aff007c0c */ /* 0x000fe2000bf05070 */
[----:B------:R-:W-:Y:S01]  /*58b0*/  BSSY B0, `(.L_x_92) ;  /* 0x0000012000007945 */ /* 0x000fe20003800000 */
[----:B------:R-:W-:Y:S02]  /*58c0*/  ISETP.NE.AND P2, PT, R39, RZ, PT ;  /* 0x000000ff2700720c */ /* 0x000fe40003f45270 */
[----:B------:R-:W-:Y:S02]  /*58d0*/  CS2R R42, SRZ ;  /* 0x00000000002a7805 */ /* 0x000fe4000001ff00 */
[----:B------:R-:W-:Y:S02]  /*58e0*/  ISETP.NE.AND.EX P0, PT, RZ, UR59, PT, P0 ;  /* 0x0000003bff007c0c */ /* 0x000fe4000bf05300 */
[----:B------:R-:W-:Y:S02]  /*58f0*/  CS2R R40, SRZ ;  /* 0x0000000000287805 */ /* 0x000fe4000001ff00 */
[----:B------:R-:W-:Y:S02]  /*5900*/  LOP3.LUT P1, RZ, R80, 0xff, RZ, 0xc0, !PT ;  /* 0x000000ff50ff7812 */ /* 0x000fe4000782c0ff */
[----:B------:R-:W-:Y:S02]  /*5910*/  CS2R R46, SRZ ;  /* 0x00000000002e7805 */ /* 0x000fe4000001ff00 */
[----:B------:R-:W-:Y:S02]  /*5920*/  SEL R0, RZ, 0xffffffff, P2 ;  /* 0xffffffffff007807 */ /* 0x000fe40001000000 */
[----:B------:R-:W-:Y:S02]  /*5930*/  CS2R R44, SRZ ;  /* 0x00000000002c7805 */ /* 0x000fe4000001ff00 */
[----:B------:R-:W-:Y:S04]  /*5940*/  SEL R4, RZ, 0xffffffff, P0 ;  /* 0xffffffffff047807 */ /* 0x000fe80000000000 */
[----:B------:R-:W-:Y:S04]  /*5950*/  @P3 SEL R0, R4, R0, !P1 ;  /* 0x0000000004003207 */ /* 0x000fe80004800000 */
[----:B------:R-:W-:Y:S04]  /*5960*/  LOP3.LUT R0, R0, 0x1, RZ, 0xc0, !PT ;  /* 0x0000000100007812 */ /* 0x000fe800078ec0ff */
[----:B------:R-:W-:Y:S01]  /*5970*/  ISETP.NE.U32.AND P0, PT, R0, 0x1, PT ;  /* 0x000000010000780c */ /* 0x000fe20003f05070 */
[----:B------:R-:W-:Y:S01]  /*5980*/  @!UPT UIADD3 URZ, UPT, UPT, URZ, URZ, URZ ;  /* 0x000000fffffff290 */ /* 0x000fe2000fffe0ff */
[----:B------:R-:W-:Y:S11]  /*5990*/  @!P5 BRA `(.L_x_93) ;  /* 0x00000000000cd947 */ /* 0x000ff60003800000 */
[----:B------:R-:W-:Y:S04]  /*59a0*/  SHF.L.U32 R4, R83, 0x1f, RZ ;  /* 0x0000001f53047819 */ /* 0x000fe800000006ff */
[----:B------:R-:W1:Y:S02]  /*59b0*/  SYNCS.PHASECHK.TRANS64.TRYWAIT P1, [UR44+0x30], R4 ;  /* 0x00003004ff0075a7 */ /* 0x000e64000802112c */
[----:B-1----:R-:W-:Y:S05]  /*59c0*/  @!P1 BRA `(.L_x_94) ;  /* 0x0000001400549947 */ /* 0x002fea0003800000 */
.L_x_93:
[----:B------:R-:W-:Y:S05]  /*59d0*/  BSYNC B0 ;  /* 0x0000000000007941 */ /* 0x000fea0003800000 */
.L_x_92:
[----:B------:R2:W3:Y:S01]  /*59e0*/  @P0 LDS.128 R40, [R79+UR44+0x200] ;  /* 0x0002002c4f280984 */ /* 0x0004e20008000c00 */
[----:B------:R-:W-:Y:S01]  /*59f0*/  UIADD3 UR4, UPT, UPT, UR44, 0x38, URZ ;  /* 0x000000382c047890 */ /* 0x000fe2000fffe0ff */
[----:B------:R-:W-:Y:S02]  /*5a00*/  LOP3.LUT R83, R83, 0x1, RZ, 0x3c, !PT ;  /* 0x0000000153537812 */ /* 0x000fe400078e3cff */
[----:B------:R2:W1:Y:S01]  /*5a10*/  @P0 LDS.128 R44, [R78+0x10] ;  /* 0x000010004e2c0984 */ /* 0x0004620000000c00 */
[----:B------:R-:W-:Y:S01]  /*5a20*/  UPRMT UR4, UR48, 0x654, UR4 ;  /* 0x0000065430047896 */ /* 0x000fe20008000004 */
[----:B------:R-:W-:Y:S01]  /*5a30*/  @!PT LDS RZ, [RZ] ;  /* 0x00000000fffff984 */ /* 0x000fe20000000800 */
[----:B------:R-:W-:Y:S01]  /*5a40*/  @!PT LDS RZ, [RZ] ;  /* 0x00000000fffff984 */ /* 0x000fe20000000800 */
[----:B------:R-:W-:Y:S01]  /*5a50*/  @!PT LDS RZ, [RZ] ;  /* 0x00000000fffff984 */ /* 0x000fe20000000800 */
[----:B------:R-:W-:Y:S01]  /*5a60*/  @!PT LDS RZ, [RZ] ;  /* 0x00000000fffff984 */ /* 0x000fe20000000800 */
[----:B------:R5:W-:Y:S06]  /*5a70*/  MEMBAR.ALL.CTA ;  /* 0x0000000000007992 */ /* 0x000bec0000008000 */
[----:B-----5:R-:W5:Y:S02]  /*5a80*/  FENCE.VIEW.ASYNC.S ;  /* 0x00000000000073c6 */ /* 0x020f640000000000 */
[----:B-----5:R-:W-:Y:S03]  /*5a90*/  SYNCS.ARRIVE.TRANS64.RED.A1T0 RZ, [UR4], RZ ;  /* 0x000000ffffff79a7 */ /* 0x020fe60008100404 */
.L_x_91:
[----:B------:R-:W-:Y:S05]  /*5aa0*/  BSYNC B1 ;  /* 0x0000000000017941 */ /* 0x000fea0003800000 */
.L_x_90:
[----:B-1----:R-:W-:Y:S04]  /*5ab0*/  SHF.R.U32.HI R0, RZ, 0x15, R2 ;  /* 0x00000015ff007819 */ /* 0x002fe80000011602 */
[----:B------:R-:W-:Y:S01]  /*5ac0*/  LOP3.LUT P0, RZ, R0, 0x3, R81, 0x48, !PT ;  /* 0x0000000300ff7812 */ /* 0x000fe20007804851 */
[----:B------:R-:W-:Y:S01]  /*5ad0*/  @!UPT UIADD3 URZ, UPT, UPT, URZ, URZ, URZ ;  /* 0x000000fffffff290 */ /* 0x000fe2000fffe0ff */
[----:B------:R-:W-:Y:S11]  /*5ae0*/  @P4 BRA `(.L_x_95) ;  /* 0x0000000000084947 */ /* 0x000ff60003800000 */
[----:B------:R-:W1:Y:S02]  /*5af0*/  SYNCS.PHASECHK.TRANS64.TRYWAIT P1, [R16+URZ+0x70], R3 ;  /* 0x00007003100075a7 */ /* 0x000e6400080211ff */
[----:B-1----:R-:W-:Y:S05]  /*5b00*/  @!P1 BRA `(.L_x_96) ;  /* 0x00000014001c9947 */ /* 0x002fea0003800000 */
.L_x_95:
[----:B------:R-:W-:Y:S05]  /*5b10*/  @!P0 BRA `(.L_x_97) ;  /* 0x0000000000408947 */ /* 0x000fea0003800000 */
[----:B------:R-:W1:Y:S01]  /*5b20*/  LDCU.64 UR8, c[0x4][0x70] ;  /* 0x01000e00ff0877ac */ /* 0x000e620008000a00 */
[----:B------:R-:W-:Y:S01]  /*5b30*/  MOV R15, 0x0 ;  /* 0x00000000000f7802 */ /* 0x000fe20000000f00 */
[----:B------:R-:W-:Y:S02]  /*5b40*/  HFMA2 R12, -RZ, RZ, 0, 5.9604644775390625e-08 ;  /* 0x00000001ff0c7431 */ /* 0x000fe400000001ff */
[----:B------:R-:W-:Y:S02]  /*5b50*/  IMAD.MOV.U32 R8, RZ, RZ, 0x192 ;  /* 0x00000192ff087424 */ /* 0x000fe400078e00ff */
[----:B------:R-:W-:Y:S01]  /*5b60*/  IMAD.MOV.U32 R13, RZ, RZ, RZ ;  /* 0x000000ffff0d7224 */ /* 0x000fe200078e00ff */
[----:B------:R-:W5:Y:S01]  /*5b70*/  LDCU.64 UR6, c[0x4][0x78] ;  /* 0x01000f00ff0677ac */ /* 0x000f620008000a00 */
[----:B------:R-:W2:Y:S01]  /*5b80*/  LDC.64 R14, c[0x4][R15] ;  /* 0x010000000f0e7b82 */ /* 0x000ea20000000a00 */
[----:B------:R-:W3:Y:S01]  /*5b90*/  LDCU.64 UR4, c[0x4][0x10] ;  /* 0x01000200ff0477ac */ /* 0x000ee20008000a00 */
[----:B-1----:R-:W-:Y:S01]  /*5ba0*/  MOV R5, UR9 ;  /* 0x0000000900057c02 */ /* 0x002fe20008000f00 */
[----:B------:R-:W-:Y:S01]  /*5bb0*/  IMAD.U32 R4, RZ, RZ, UR8 ;  /* 0x00000008ff047e24 */ /* 0x000fe2000f8e00ff */
[----:B-----5:R-:W-:Y:S01]  /*5bc0*/  MOV R7, UR7 ;  /* 0x0000000700077c02 */ /* 0x020fe20008000f00 */
[----:B------:R-:W-:Y:S01]  /*5bd0*/  IMAD.U32 R6, RZ, RZ, UR6 ;  /* 0x00000006ff067e24 */ /* 0x000fe2000f8e00ff */
[----:B---3--:R-:W-:Y:S01]  /*5be0*/  MOV R11, UR5 ;  /* 0x00000005000b7c02 */ /* 0x008fe20008000f00 */
[----:B------:R-:W-:Y:S02]  /*5bf0*/  IMAD.U32 R10, RZ, RZ, UR4 ;  /* 0x00000004ff0a7e24 */ /* 0x000fe4000f8e00ff */
[----:B------:R-:W-:Y:S07]  /*5c00*/  LEPC R20, `(.L_x_97) ;  /* 0x000000001014794e */ /* 0x000fee0000000000 */
[----:B--2-4-:R-:W-:Y:S05]  /*5c10*/  CALL.ABS.NOINC R14 ;  /* 0x000000000e007343 */ /* 0x014fea0003c00000 */
.L_x_97:
[----:B------:R-:W-:Y:S01]  /*5c20*/  LOP3.LUT P0, RZ, R69, 0x60, RZ, 0xc0, !PT ;  /* 0x0000006045ff7812 */ /* 0x000fe2000780c0ff */
[----:B------:R-:W-:Y:S05]  /*5c30*/  WARPSYNC.ALL ;  /* 0x0000000000007948 */ /* 0x000fea0003800000 */
[----:B---3--:R-:W-:Y:S01]  /*5c40*/  IMAD.SHL.U32 R66, R41, 0x100, RZ ;  /* 0x0000010029427824 */ /* 0x008fe200078e00ff */
[----:B------:R-:W-:Y:S01]  /*5c50*/  R2UR UR4, R2 ;  /* 0x00000000020472ca */ /* 0x000fe200000e0000 */
[----:B------:R-:W-:Y:S01]  /*5c60*/  IMAD.SHL.U32 R60, R43, 0x100, RZ ;  /* 0x000001002b3c7824 */ /* 0x000fe200078e00ff */
[----:B------:R-:W-:Y:S01]  /*5c70*/  R2UR UR5, R16 ;  /* 0x00000000100572ca */ /* 0x000fe200000e0000 */
[----:B------:R-:W-:Y:S01]  /*5c80*/  IMAD.SHL.U32 R48, R47, 0x100, RZ ;  /* 0x000001002f307824 */ /* 0x000fe200078e00ff */
[C---:B------:R-:W-:Y:S01]  /*5c90*/  SHF.L.U32 R2, R40.reuse, 0x10, RZ ;  /* 0x0000001028027819 */ /* 0x040fe200000006ff */
[----:B------:R-:W-:Y:S01]  /*5ca0*/  IMAD.SHL.U32 R54, R45, 0x100, RZ ;  /* 0x000001002d367824 */ /* 0x000fe200078e00ff */
[C---:B------:R-:W-:Y:S01]  /*5cb0*/  PRMT R0, R40.reuse, 0x8880, RZ ;  /* 0x0000888028007816 */ /* 0x040fe200000000ff */
[----:B------:R-:W-:Y:S01]  /*5cc0*/  BSSY.RECONVERGENT B0, `(.L_x_98) ;  /* 0x000009f000007945 */ /* 0x000fe20003800200 */
[----:B------:R-:W-:Y:S02]  /*5cd0*/  SHF.L.U32 R3, R40, 0x8, RZ ;  /* 0x0000000828037819 */ /* 0x000fe400000006ff */
[----:B------:R-:W-:Y:S02]  /*5ce0*/  SHF.R.S32.HI R2, RZ, 0x18, R2 ;  /* 0x00000018ff027819 */ /* 0x000fe40000011402 */
[----:B------:R-:W-:Y:S01]  /*5cf0*/  PRMT R68, R41, 0x8880, RZ ;  /* 0x0000888029447816 */ /* 0x000fe200000000ff */
[----:B------:R-:W-:Y:S01]  /*5d00*/  LDTM.16dp32bit_t0_t15.x32 R4, tmem[UR4] ;  /* 0x00000004000479ee */ /* 0x000fe20008a80000 */
[----:B------:R-:W1:Y:S01]  /*5d10*/  LDTM.16dp32bit_t16_t31.x32 R4, tmem[UR4+0x20] ;  /* 0x00002004000479ee */ /* 0x000e620008aa0000 */
[----:B------:R-:W-:Y:S01]  /*5d20*/  NOP ;  /* 0x0000000000007918 */ /* 0x000fe20000000000 */
[----:B------:R-:W-:Y:S01]  /*5d30*/  UIADD3 UR4, UPT, UPT, UR5, 0x90, URZ ;  /* 0x0000009005047890 */ /* 0x000fe2000fffe0ff */
[----:B------:R-:W-:Y:S02]  /*5d40*/  SHF.R.S32.HI R40, RZ, 0x18, R40 ;  /* 0x00000018ff287819 */ /* 0x000fe40000011428 */
[C---:B------:R-:W-:Y:S01]  /*5d50*/  PRMT R65, R42.reuse, 0x8880, RZ ;  /* 0x000088802a417816 */ /* 0x040fe200000000ff */
[----:B------:R-:W-:Y:S01]  /*5d60*/  UPRMT UR4, UR48, 0x654, UR4 ;  /* 0x0000065430047896 */ /* 0x000fe20008000004 */
[C---:B------:R-:W-:Y:S02]  /*5d70*/  SHF.L.U32 R64, R42.reuse, 0x10, RZ ;  /* 0x000000102a407819 */ /* 0x040fe400000006ff */
[----:B------:R-:W-:Y:S02]  /*5d80*/  SHF.L.U32 R63, R42, 0x8, RZ ;  /* 0x000000082a3f7819 */ /* 0x000fe400000006ff */
[----:B------:R-:W-:Y:S02]  /*5d90*/  SHF.R.S32.HI R42, RZ, 0x18, R42 ;  /* 0x00000018ff2a7819 */ /* 0x000fe4000001142a */
[C---:B------:R-:W-:Y:S02]  /*5da0*/  PRMT R62, R43.reuse, 0x8880, RZ ;  /* 0x000088802b3e7816 */ /* 0x040fe400000000ff */
[----:B-1----:R-:W-:Y:S01]  /*5db0*/  SYNCS.ARRIVE.TRANS64.RED.A1T0 RZ, [UR4], RZ ;  /* 0x000000ffffff79a7 */ /* 0x002fe20008100404 */
[----:B------:R-:W-:Y:S02]  /*5dc0*/  SHF.L.U32 R61, R43, 0x10, RZ ;  /* 0x000000102b3d7819 */ /* 0x000fe400000006ff */
[----:B------:R-:W-:Y:S02]  /*5dd0*/  SHF.R.S32.HI R43, RZ, 0x18, R43 ;  /* 0x00000018ff2b7819 */ /* 0x000fe4000001142b */
[----:B------:R-:W-:Y:S02]  /*5de0*/  SHF.L.U32 R51, R46, 0x8, RZ ;  /* 0x000000082e337819 */ /* 0x000fe400000006ff */
[----:B------:R-:W-:Y:S01]  /*5df0*/  SHF.R.S32.HI R3, RZ, 0x18, R3 ;  /* 0x00000018ff037819 */ /* 0x000fe20000011403 */
[C---:B----4-:R-:W-:Y:S01]  /*5e00*/  IMAD R4, R38.reuse, R4, RZ ;  /* 0x0000000426047224 */ /* 0x050fe200078e02ff */
[----:B------:R-:W-:Y:S01]  /*5e10*/  SHF.L.U32 R67, R41, 0x10, RZ ;  /* 0x0000001029437819 */ /* 0x000fe200000006ff */
[C---:B------:R-:W-:Y:S01]  /*5e20*/  IMAD R5, R38.reuse, R5, RZ ;  /* 0x0000000526057224 */ /* 0x040fe200078e02ff */
[----:B------:R-:W-:Y:S01]  /*5e30*/  SHF.R.S32.HI R41, RZ, 0x18, R41 ;  /* 0x00000018ff297819 */ /* 0x000fe20000011429 */
[----:B------:R-:W-:Y:S01]  /*5e40*/  IMAD R6, R38, R6, RZ ;  /* 0x0000000626067224 */ /* 0x000fe200078e02ff */
[----:B------:R-:W-:Y:S01]  /*5e50*/  PRMT R59, R44, 0x8880, RZ ;  /* 0x000088802c3b7816 */ /* 0x000fe200000000ff */
[----:B------:R-:W-:Y:S01]  /*5e60*/  IMAD R4, R0, R39, R4 ;  /* 0x0000002700047224 */ /* 0x000fe200078e0204 */
[----:B------:R-:W-:Y:S01]  /*5e70*/  MOV R0, R68 ;  /* 0x0000004400007202 */ /* 0x000fe20000000f00 */
[----:B------:R-:W-:Y:S01]  /*5e80*/  IMAD R7, R38, R7, RZ ;  /* 0x0000000726077224 */ /* 0x000fe200078e02ff */
[----:B------:R-:W-:Y:S01]  /*5e90*/  SHF.L.U32 R58, R44, 0x10, RZ ;  /* 0x000000102c3a7819 */ /* 0x000fe200000006ff */
[-C--:B------:R-:W-:Y:S01]  /*5ea0*/  IMAD R5, R2, R39.reuse, R5 ;  /* 0x0000002702057224 */ /* 0x080fe200078e0205 */
[----:B------:R-:W-:Y:S01]  /*5eb0*/  SHF.R.S32.HI R2, RZ, 0x18, R67 ;  /* 0x00000018ff027819 */ /* 0x000fe20000011443 */
[-C--:B------:R-:W-:Y:S01]  /*5ec0*/  IMAD R6, R3, R39.reuse, R6 ;  /* 0x0000002703067224 */ /* 0x080fe200078e0206 */
[----:B------:R-:W-:Y:S01]  /*5ed0*/  SHF.R.S32.HI R3, RZ, 0x18, R66 ;  /* 0x00000018ff037819 */ /* 0x000fe20000011442 */
[----:B------:R-:W-:Y:S01]  /*5ee0*/  IMAD R8, R38, R8, RZ ;  /* 0x0000000826087224 */ /* 0x000fe200078e02ff */
[C---:B------:R-:W-:Y:S01]  /*5ef0*/  PRMT R56, R45.reuse, 0x8880, RZ ;  /* 0x000088802d387816 */ /* 0x040fe200000000ff */
[----:B------:R-:W-:Y:S01]  /*5f00*/  IMAD R7, R40, R39, R7 ;  /* 0x0000002728077224 */ /* 0x000fe200078e0207 */
[----:B------:R-:W-:Y:S01]  /*5f10*/  MOV R40, R65 ;  /* 0x0000004100287202 */ /* 0x000fe20000000f00 */
[----:B------:R-:W-:Y:S01]  /*5f20*/  IMAD R9, R38, R9, RZ ;  /* 0x0000000926097224 */ /* 0x000fe200078e02ff */
[----:B------:R-:W-:Y:S01]  /*5f30*/  SHF.L.U32 R55, R45, 0x10, RZ ;  /* 0x000000102d377819 */ /* 0x000fe200000006ff */
[-C--:B------:R-:W-:Y:S01]  /*5f40*/  IMAD R8, R0, R39.reuse, R8 ;  /* 0x0000002700087224 */ /* 0x080fe200078e0208 */
[----:B------:R-:W-:Y:S01]  /*5f50*/  PRMT R53, R46, 0x8880, RZ ;  /* 0x000088802e357816 */ /* 0x000fe200000000ff */
[----:B------:R-:W-:Y:S01]  /*5f60*/  IMAD R10, R38, R10, RZ ;  /* 0x0000000a260a7224 */ /* 0x000fe200078e02ff */
[----:B------:R-:W-:Y:S01]  /*5f70*/  SHF.R.S32.HI R45, RZ, 0x18, R45 ;  /* 0x00000018ff2d7819 */ /* 0x000fe2000001142d */
[----:B------:R-:W-:Y:S01]  /*5f80*/  IMAD R9, R2, R39, R9 ;  /* 0x0000002702097224 */ /* 0x000fe200078e0209 */
[----:B------:R-:W-:Y:S01]  /*5f90*/  SHF.L.U32 R52, R46, 0x10, RZ ;  /* 0x000000102e347819 */ /* 0x000fe200000006ff */
[C---:B------:R-:W-:Y:S01]  /*5fa0*/  IMAD R0, R38.reuse, R20, RZ ;  /* 0x0000001426007224 */ /* 0x040fe200078e02ff */
[C---:B------:R-:W-:Y:S01]  /*5fb0*/  PRMT R50, R47.reuse, 0x8880, RZ ;  /* 0x000088802f327816 */ /* 0x040fe200000000ff */
[C---:B------:R-:W-:Y:S01]  /*5fc0*/  IMAD R11, R38.reuse, R11, RZ ;  /* 0x0000000b260b7224 */ /* 0x040fe200078e02ff */
[----:B------:R-:W-:Y:S01]  /*5fd0*/  SHF.R.S32.HI R46, RZ, 0x18, R46 ;  /* 0x00000018ff2e7819 */ /* 0x000fe2000001142e */
[C---:B------:R-:W-:Y:S01]  /*5fe0*/  IMAD R2, R38.reuse, R21, RZ ;  /* 0x0000001526027224 */ /* 0x040fe200078e02ff */
[----:B------:R-:W-:Y:S01]  /*5ff0*/  SHF.L.U32 R49, R47, 0x10, RZ ;  /* 0x000000102f317819 */ /* 0x000fe200000006ff */
[C---:B------:R-:W-:Y:S01]  /*6000*/  IMAD R20, R38.reuse, R24, RZ ;  /* 0x0000001826147224 */ /* 0x040fe200078e02ff */
[----:B------:R-:W-:Y:S01]  /*6010*/  SHF.R.S32.HI R47, RZ, 0x18, R47 ;  /* 0x00000018ff2f7819 */ /* 0x000fe2000001142f */
[----:B------:R-:W-:Y:S01]  /*6020*/  IMAD R21, R38, R25, RZ ;  /* 0x0000001926157224 */ /* 0x000fe200078e02ff */
[----:B------:R-:W-:Y:S01]  /*6030*/  SHF.L.U32 R57, R44, 0x8, RZ ;  /* 0x000000082c397819 */ /* 0x000fe200000006ff */
[----:B------:R-:W-:Y:S01]  /*6040*/  IMAD R24, R38, R28, RZ ;  /* 0x0000001c26187224 */ /* 0x000fe200078e02ff */
[----:B------:R-:W-:Y:S01]  /*6050*/  SHF.R.S32.HI R44, RZ, 0x18, R44 ;  /* 0x00000018ff2c7819 */ /* 0x000fe2000001142c */
[----:B------:R-:W-:Y:S01]  /*6060*/  IMAD R10, R3, R39, R10 ;  /* 0x00000027030a7224 */ /* 0x000fe200078e020a */
[----:B------:R-:W-:Y:S01]  /*6070*/  IADD3 R36, PT, PT, R36, 0x1, RZ ;  /* 0x0000000124247810 */ /* 0x000fe20007ffe0ff */
[C---:B------:R-:W-:Y:S02]  /*6080*/  IMAD R12, R38.reuse, R12, RZ ;  /* 0x0000000c260c7224 */ /* 0x040fe400078e02ff */
[C---:B------:R-:W-:Y:S02]  /*6090*/  IMAD R25, R38.reuse, R29, RZ ;  /* 0x0000001d26197224 */ /* 0x040fe400078e02ff */
[C---:B------:R-:W-:Y:S01]  /*60a0*/  IMAD R28, R38.reuse, R32, RZ ;  /* 0x00000020261c7224 */ /* 0x040fe200078e02ff */
[----:B------:R-:W-:Y:S01]  /*60b0*/  SHF.R.S32.HI R32, RZ, 0x18, R64 ;  /* 0x00000018ff207819 */ /* 0x000fe20000011440 */
[C---:B------:R-:W-:Y:S01]  /*60c0*/  IMAD R29, R38.reuse, R33, RZ ;  /* 0x00000021261d7224 */ /* 0x040fe200078e02ff */
[----:B------:R-:W-:Y:S01]  /*60d0*/  I2IP.S8.S32.SAT R33, R7, R6, RZ ;  /* 0x0000000607217239 */ /* 0x000fe200000014ff */
[----:B------:R-:W-:Y:S01]  /*60e0*/  IMAD R11, R41, R39, R11 ;  /* 0x00000027290b7224 */ /* 0x000fe200078e020b */
[----:B------:R-:W-:Y:S01]  /*60f0*/  MOV R7, R62 ;  /* 0x0000003e00077202 */ /* 0x000fe20000000f00 */
[C---:B------:R-:W-:Y:S01]  /*6100*/  IMAD R13, R38.reuse, R13, RZ ;  /* 0x0000000d260d7224 */ /* 0x040fe200078e02ff */
[----:B------:R-:W-:Y:S01]  /*6110*/  SHF.R.S32.HI R6, RZ, 0x18, R63 ;  /* 0x00000018ff067819 */ /* 0x000fe2000001143f */
[----:B------:R-:W-:Y:S01]  /*6120*/  IMAD R14, R38, R14, RZ ;  /* 0x0000000e260e7224 */ /* 0x000fe200078e02ff */
[----:B------:R-:W-:Y:S01]  /*6130*/  I2IP.S8.S32.SAT R41, R11, R10, RZ ;  /* 0x0000000a0b297239 */ /* 0x000fe200000014ff */
[----:B------:R-:W-:Y:S01]  /*6140*/  IMAD R12, R40, R39, R12 ;  /* 0x00000027280c7224 */ /* 0x000fe200078e020c */
[----:B------:R-:W-:Y:S01]  /*6150*/  I2IP.S8.S32.SAT R40, R5, R4, R33 ;  /* 0x0000000405287239 */ /* 0x000fe20000001421 */
[----:B------:R-:W-:Y:S01]  /*6160*/  IMAD R15, R38, R15, RZ ;  /* 0x0000000f260f7224 */ /* 0x000fe200078e02ff */
[----:B------:R-:W-:Y:S01]  /*6170*/  I2IP.S8.S32.SAT R41, R9, R8, R41 ;  /* 0x0000000809297239 */ /* 0x000fe20000001429 */
[-C--:B------:R-:W-:Y:S01]  /*6180*/  IMAD R13, R32, R39.reuse, R13 ;  /* 0x00000027200d7224 */ /* 0x080fe200078e020d */
[----:B------:R-:W-:Y:S01]  /*6190*/  SHF.R.S32.HI R10, RZ, 0x18, R61 ;  /* 0x00000018ff0a7819 */ /* 0x000fe2000001143d */
[----:B------:R-:W-:Y:S01]  /*61a0*/  IMAD R16, R38, R16, RZ ;  /* 0x0000001026107224 */ /* 0x000fe200078e02ff */
[----:B------:R-:W-:Y:S01]  /*61b0*/  SHF.R.S32.HI R5, RZ, 0x18, R58 ;  /* 0x00000018ff057819 */ /* 0x000fe2000001143a */
[----:B------:R-:W-:Y:S01]  /*61c0*/  IMAD R14, R6, R39, R14 ;  /* 0x00000027060e7224 */ /* 0x000fe200078e020e */
[----:B------:R-:W-:Y:S01]  /*61d0*/  SHF.R.S32.HI R11, RZ, 0x18, R60 ;  /* 0x00000018ff0b7819 */ /* 0x000fe2000001143c */
[----:B------:R-:W-:Y:S01]  /*61e0*/  IMAD R17, R38, R17, RZ ;  /* 0x0000001126117224 */ /* 0x000fe200078e02ff */
[----:B------:R-:W-:Y:S01]  /*61f0*/  SHF.R.S32.HI R6, RZ, 0x18, R57 ;  /* 0x00000018ff067819 */ /* 0x000fe20000011439 */
[-C--:B------:R-:W-:Y:S02]  /*6200*/  IMAD R15, R42, R39.reuse, R15 ;  /* 0x000000272a0f7224 */ /* 0x080fe400078e020f */
[C---:B------:R-:W-:Y:S02]  /*6210*/  IMAD R18, R38.reuse, R18, RZ ;  /* 0x0000001226127224 */ /* 0x040fe400078e02ff */
[----:B------:R-:W-:Y:S01]  /*6220*/  IMAD R16, R7, R39, R16 ;  /* 0x0000002707107224 */ /* 0x000fe200078e0210 */
[----:B------:R-:W-:Y:S01]  /*6230*/  I2IP.S8.S32.SAT R14, R15, R14, RZ ;  /* 0x0000000e0f0e7239 */ /* 0x000fe200000014ff */
[----:B------:R-:W-:Y:S01]  /*6240*/  IMAD R19, R38, R19, RZ ;  /* 0x0000001326137224 */ /* 0x000fe200078e02ff */
[----:B------:R-:W-:Y:S01]  /*6250*/  SHF.R.S32.HI R7, RZ, 0x18, R48 ;  /* 0x00000018ff077819 */ /* 0x000fe20000011430 */
[-C--:B------:R-:W-:Y:S01]  /*6260*/  IMAD R17, R10, R39.reuse, R17 ;  /* 0x000000270a117224 */ /* 0x080fe200078e0211 */
[----:B------:R-:W-:Y:S01]  /*6270*/  I2IP.S8.S32.SAT R42, R13, R12, R14 ;  /* 0x0000000c0d2a7239 */ /* 0x000fe2000000140e */
[-C--:B------:R-:W-:Y:S02]  /*6280*/  IMAD R18, R11, R39.reuse, R18 ;  /* 0x000000270b127224 */ /* 0x080fe400078e0212 */
[----:B------:R-:W-:Y:S02]  /*6290*/  IMAD.MOV.U32 R4, RZ, RZ, R59 ;  /* 0x000000ffff047224 */ /* 0x000fe400078e003b */
[-C--:B------:R-:W-:Y:S02]  /*62a0*/  IMAD R19, R43, R39.reuse, R19 ;  /* 0x000000272b137224 */ /* 0x080fe400078e0213 */
[----:B------:R-:W-:Y:S02]  /*62b0*/  IMAD R3, R38, R22, RZ ;  /* 0x0000001626037224 */ /* 0x000fe400078e02ff */
[----:B------:R-:W-:Y:S01]  /*62c0*/  IMAD R0, R4, R39, R0 ;  /* 0x0000002704007224 */ /* 0x000fe200078e0200 */
[----:B------:R-:W-:Y:S01]  /*62d0*/  I2IP.S8.S32.SAT R18, R19, R18, RZ ;  /* 0x0000001213127239 */ /* 0x000fe200000014ff */
[----:B------:R-:W-:Y:S01]  /*62e0*/  IMAD R23, R38, R23, RZ ;  /* 0x0000001726177224 */ /* 0x000fe200078e02ff */
[----:B------:R-:W-:Y:S01]  /*62f0*/  MOV R4, R56 ;  /* 0x0000003800047202 */ /* 0x000fe20000000f00 */
[-C--:B------:R-:W-:Y:S01]  /*6300*/  IMAD R2, R5, R39.reuse, R2 ;  /* 0x0000002705027224 */ /* 0x080fe200078e0202 */
[----:B------:R-:W-:Y:S01]  /*6310*/  I2IP.S8.S32.SAT R43, R17, R16, R18 ;  /* 0x00000010112b7239 */ /* 0x000fe20000001412 */
[-C--:B------:R-:W-:Y:S01]  /*6320*/  IMAD R3, R6, R39.reuse, R3 ;  /* 0x0000002706037224 */ /* 0x080fe200078e0203 */
[----:B------:R-:W-:Y:S01]  /*6330*/  SHF.R.S32.HI R5, RZ, 0x18, R55 ;  /* 0x00000018ff057819 */ /* 0x000fe20000011437 */
[-C--:B------:R-:W-:Y:S01]  /*6340*/  IMAD R23, R44, R39.reuse, R23 ;  /* 0x000000272c177224 */ /* 0x080fe200078e0217 */
[----:B------:R-:W-:Y:S01]  /*6350*/  SHF.R.S32.HI R6, RZ, 0x18, R54 ;  /* 0x00000018ff067819 */ /* 0x000fe20000011436 */
[----:B------:R-:W-:Y:S01]  /*6360*/  IMAD R22, R38, R26, RZ ;  /* 0x0000001a26167224 */ /* 0x000fe200078e02ff */
[----:B------:R1:W-:Y:S01]  /*6370*/  STS.128 [R79+UR44+0x1200], R40 ;  /* 0x001200284f007988 */ /* 0x0003e20008000c2c */
[----:B------:R-:W-:Y:S01]  /*6380*/  IMAD R20, R4, R39, R20 ;  /* 0x0000002704147224 */ /* 0x000fe200078e0214 */
[----:B------:R-:W-:Y:S01]  /*6390*/  I2IP.S8.S32.SAT R3, R23, R3, RZ ;  /* 0x0000000317037239 */ /* 0x000fe200000014ff */
[----:B------:R-:W-:Y:S01]  /*63a0*/  IMAD R27, R38, R27, RZ ;  /* 0x0000001b261b7224 */ /* 0x000fe200078e02ff */
[----:B------:R-:W-:Y:S01]  /*63b0*/  MOV R4, R53 ;  /* 0x0000003500047202 */ /* 0x000fe20000000f00 */
[-C--:B------:R-:W-:Y:S01]  /*63c0*/  IMAD R21, R5, R39.reuse, R21 ;  /* 0x0000002705157224 */ /* 0x080fe200078e0215 */
[----:B------:R-:W-:Y:S01]  /*63d0*/  SHF.R.S32.HI R5, RZ, 0x18, R52 ;  /* 0x00000018ff057819 */ /* 0x000fe20000011434 */
[-C--:B------:R-:W-:Y:S01]  /*63e0*/  IMAD R22, R6, R39.reuse, R22 ;  /* 0x0000002706167224 */ /* 0x080fe200078e0216 */
[----:B------:R-:W-:Y:S01]  /*63f0*/  SHF.R.S32.HI R6, RZ, 0x18, R49 ;  /* 0x00000018ff067819 */ /* 0x000fe20000011431 */
[-C--:B------:R-:W-:Y:S02]  /*6400*/  IMAD R27, R45, R39.reuse, R27 ;  /* 0x000000272d1b7224 */ /* 0x080fe400078e021b */
[-C--:B------:R-:W-:Y:S01]  /*6410*/  IMAD R24, R4, R39.reuse, R24 ;  /* 0x0000002704187224 */ /* 0x080fe200078e0218 */
[----:B------:R-:W-:Y:S01]  /*6420*/  SHF.R.S32.HI R4, RZ, 0x18, R51 ;  /* 0x00000018ff047819 */ /* 0x000fe20000011433 */
[C---:B------:R-:W-:Y:S02]  /*6430*/  IMAD R26, R38.reuse, R30, RZ ;  /* 0x0000001e261a7224 */ /* 0x040fe400078e02ff */
[----:B------:R-:W-:Y:S01]  /*6440*/  IMAD R25, R5, R39, R25 ;  /* 0x0000002705197224 */ /* 0x000fe200078e0219 */
[----:B------:R-:W-:Y:S01]  /*6450*/  MOV R5, R50 ;  /* 0x0000003200057202 */ /* 0x000fe20000000f00 */
[----:B------:R-:W-:Y:S02]  /*6460*/  IMAD R31, R38, R31, RZ ;  /* 0x0000001f261f7224 */ /* 0x000fe400078e02ff */
[-C--:B------:R-:W-:Y:S01]  /*6470*/  IMAD R26, R4, R39.reuse, R26 ;  /* 0x00000027041a7224 */ /* 0x080fe200078e021a */
[----:B------:R-:W-:Y:S01]  /*6480*/  I2IP.S8.S32.SAT R4, R2, R0, R3 ;  /* 0x0000000002047239 */ /* 0x000fe20000001403 */
[-C--:B------:R-:W-:Y:S02]  /*6490*/  IMAD R31, R46, R39.reuse, R31 ;  /* 0x000000272e1f7224 */ /* 0x080fe400078e021f */
[-C--:B------:R-:W-:Y:S01]  /*64a0*/  IMAD R28, R5, R39.reuse, R28 ;  /* 0x00000027051c7224 */ /* 0x080fe200078e021c */
[----:B------:R-:W-:Y:S01]  /*64b0*/  I2IP.S8.S32.SAT R5, R27, R22, RZ ;  /* 0x000000161b057239 */ /* 0x000fe200000014ff */
[----:B------:R-:W-:Y:S02]  /*64c0*/  IMAD R30, R38, R34, RZ ;  /* 0x00000022261e7224 */ /* 0x000fe400078e02ff */
[----:B------:R-:W-:Y:S01]  /*64d0*/  IMAD R29, R6, R39, R29 ;  /* 0x00000027061d7224 */ /* 0x000fe200078e021d */
[----:B------:R-:W-:Y:S01]  /*64e0*/  I2IP.S8.S32.SAT R6, R31, R26, RZ ;  /* 0x0000001a1f067239 */ /* 0x000fe200000014ff */
[----:B------:R-:W-:Y:S01]  /*64f0*/  IMAD R35, R38, R35, RZ ;  /* 0x0000002326237224 */ /* 0x000fe200078e02ff */
[----:B------:R-:W-:Y:S01]  /*6500*/  I2IP.S8.S32.SAT R5, R21, R20, R5 ;  /* 0x0000001415057239 */ /* 0x000fe20000001405 */
[-C--:B------:R-:W-:Y:S01]  /*6510*/  IMAD R30, R7, R39.reuse, R30 ;  /* 0x00000027071e7224 */ /* 0x080fe200078e021e */
[----:B------:R-:W-:Y:S01]  /*6520*/  I2IP.S8.S32.SAT R6, R25, R24, R6 ;  /* 0x0000001819067239 */ /* 0x000fe20000001406 */
[----:B------:R-:W-:Y:S05]  /*6530*/  IMAD R35, R47, R39, R35 ;  /* 0x000000272f237224 */ /* 0x000fea00078e0223 */
[----:B------:R-:W-:Y:S04]  /*6540*/  I2IP.S8.S32.SAT R7, R35, R30, RZ ;  /* 0x0000001e23077239 */ /* 0x000fe800000014ff */
[----:B------:R-:W-:Y:S05]  /*6550*/  I2IP.S8.S32.SAT R7, R29, R28, R7 ;  /* 0x0000001c1d077239 */ /* 0x000fea0000001407 */
[----:B------:R1:W-:Y:S01]  /*6560*/  STS.128 [R78+0x1010], R4 ;  /* 0x001010044e007388 */ /* 0x0003e20000000c00 */
[----:B------:R-:W-:Y:S01]  /*6570*/  @!PT LDS RZ, [RZ] ;  /* 0x00000000fffff984 */ /* 0x000fe20000000800 */
[----:B------:R-:W-:Y:S01]  /*6580*/  @!PT LDS RZ, [RZ] ;  /* 0x00000000fffff984 */ /* 0x000fe20000000800 */
[----:B------:R-:W-:Y:S01]  /*6590*/  @!PT LDS RZ, [RZ] ;  /* 0x00000000fffff984 */ /* 0x000fe20000000800 */
[----:B------:R-:W-:Y:S01]  /*65a0*/  @!PT LDS RZ, [RZ] ;  /* 0x00000000fffff984 */ /* 0x000fe20000000800 */
[----:B------:R3:W-:Y:S07]  /*65b0*/  MEMBAR.ALL.CTA ;  /* 0x0000000000007992 */ /* 0x0007ee0000008000 */
[----:B---3--:R-:W3:Y:S02]  /*65c0*/  FENCE.VIEW.ASYNC.S ;  /* 0x00000000000073c6 */ /* 0x008ee40000000000 */
[----:B---3--:R-:W-:Y:S06]  /*65d0*/  BAR.SYNC.DEFER_BLOCKING 0x1, 0x80 ;  /* 0x0042000000007b1d */ /* 0x008fec0000010000 */
[----:B------:R-:W-:Y:S05]  /*65e0*/  @P0 BRA `(.L_x_99) ;  /* 0x0000000000300947 */ /* 0x000fea0003800000 */
[----:B------:R-:W-:Y:S02]  /*65f0*/  UIADD3 UR4, UPT, UPT, UR44, 0x1200, URZ ;  /* 0x000012002c047890 */ /* 0x000fe4000fffe0ff */
[----:B------:R-:W-:Y:S02]  /*6600*/  USHF.L.U32 UR9, UR45, 0x6, URZ ;  /* 0x000000062d097899 */ /* 0x000fe400080006ff */
[----:B------:R-:W-:Y:S02]  /*6610*/  USHF.L.U32 UR10, UR46, 0x6, URZ ;  /* 0x000000062e0a7899 */ /* 0x000fe400080006ff */
[----:B------:R-:W-:Y:S01]  /*6620*/  MOV R86, UR4 ;  /* 0x0000000400567c02 */ /* 0x000fe20008000f00 */
[----:B------:R-:W-:Y:S01]  /*6630*/  UIADD3 UR4, UP0, UPT, UR62, 0x680, URZ ;  /* 0x000006803e047890 */ /* 0x000fe2000ff1e0ff */
[----:B------:R-:W-:Y:S02]  /*6640*/  UMOV UR11, UR36 ;  /* 0x00000024000b7c82 */ /* 0x000fe40008000000 */
[----:B------:R-:W-:Y:S01]  /*6650*/  R2UR UR8, R86 ;  /* 0x00000000560872ca */ /* 0x000fe200000e0000 */
[----:B------:R-:W-:Y:S11]  /*6660*/  UIADD3.X UR5, UPT, UPT, URZ, UR63, URZ, UP0, !UPT ;  /* 0x0000003fff057290 */ /* 0x000ff600087fe4ff */
[----:B------:R-:W-:Y:S01]  /*6670*/  @!UPT UIADD3 URZ, UPT, UPT, URZ, URZ, URZ ;  /* 0x000000fffffff290 */ /* 0x000fe2000fffe0ff */
[----:B------:R3:W-:Y:S01]  /*6680*/  UTMASTG.3D [UR8], [UR4] ;  /* 0x00000008040073b5 */ /* 0x0007e20008010000 */
[----:B------:R0:W-:Y:S01]  /*6690*/  UTMACMDFLUSH ;  /* 0x00000000000079b7 */ /* 0x0001e20000000000 */
[----:B---3--:R-:W-:Y:S04]  /*66a0*/  DEPBAR.LE SB0, 0x0 ;  /* 0x000080000000791a */ /* 0x008fe80000000000 */
.L_x_99:
[----:B------:R-:W-:Y:S05]  /*66b0*/  BSYNC.RECONVERGENT B0 ;  /* 0x0000000000007941 */ /* 0x000fea0003800200 */
.L_x_98:
[----:B------:R-:W-:Y:S01]  /*66c0*/  BAR.SYNC.DEFER_BLOCKING 0x1, 0x80 ;  /* 0x0042000000007b1d */ /* 0x000fe20000010000 */
[----:B------:R-:W-:Y:S01]  /*66d0*/  ISETP.NE.AND P0, PT, R82, 0x2, PT ;  /* 0x000000025200780c */ /* 0x000fe20003f05270 */
[----:B------:R-:W-:Y:S01]  /*66e0*/  UISETP.NE.AND UP0, UPT, UR47, URZ, UPT ;  /* 0x000000ff2f00728c */ /* 0x000fe2000bf05270 */
[----:B------:R-:W-:Y:S01]  /*66f0*/  ISETP.NE.AND P1, PT, R36, 0x4, PT ;  /* 0x000000042400780c */ /* 0x000fe20003f25270 */
[----:B------:R-:W-:Y:S01]  /*6700*/  UIADD3 UR45, UPT, UPT, UR37, UR60, URZ ;  /* 0x0000003c252d7290 */ /* 0x000fe2000fffe0ff */
[----:B------:R-:W-:Y:S01]  /*6710*/  SEL R2, RZ, 0x1, P0 ;  /* 0x00000001ff027807 */ /* 0x000fe20000000000 */
[----:B------:R-:W-:Y:S01]  /*6720*/  UIADD3 UR46, UPT, UPT, UR38, UR57, URZ ;  /* 0x00000039262e7290 */ /* 0x000fe2000fffe0ff */
[----:B------:R-:W-:Y:S02]  /*6730*/  SEL R0, RZ, 0x1, P1 ;  /* 0x00000001ff007807 */ /* 0x000fe40000800000 */
[----:B------:R-:W-:Y:S02]  /*6740*/  LOP3.LUT R84, R84, R2, RZ, 0x3c, !PT ;  /* 0x0000000254547212 */ /* 0x000fe400078e3cff */
[----:B------:R-:W-:Y:S02]  /*6750*/  LOP3.LUT R85, R85, R0, RZ, 0x3c, !PT ;  /* 0x0000000055557212 */ /* 0x000fe400078e3cff */
[----:B------:R-:W-:Y:S02]  /*6760*/  SEL R82, R82, RZ, P0 ;  /* 0x000000ff52527207 */ /* 0x000fe40000000000 */
[----:B------:R-:W-:Y:S01]  /*6770*/  SEL R36, R36, RZ, P1 ;  /* 0x000000ff24247207 */ /* 0x000fe20000800000 */
[----:B------:R-:W-:Y:S01]  /*6780*/  UMOV UR36, UR51 ;  /* 0x0000003300247c82 */ /* 0x000fe20008000000 */
[----:B------:R-:W-:Y:S05]  /*6790*/  BRA.U UP0, `(.L_x_100) ;  /* 0xffffffe500107547 */ /* 0x000fea000b83ffff */
[----:B------:R-:W-:Y:S05]  /*67a0*/  EXIT ;  /* 0x000000000000794d */ /* 0x000fea0003800000 */
.L_x_24:
[----:B--2---:R2:W3:Y:S02]  /*67b0*/  SYNCS.PHASECHK.TRANS64.TRYWAIT P0, [R0+URZ+0xc0], R2 ;  /* 0x0000c002000075a7 */ /* 0x0044e400080011ff */
[----:B---3--:R-:W-:Y:S05]  /*67c0*/  @!P0 NANOSLEEP.SYNCS 0x989680 ;  /* 0x009896800000895d */ /* 0x008fea0003900000 */
[----:B------:R-:W3:Y:S02]  /*67d0*/  @!P0 SYNCS.PHASECHK.TRANS64 P0, [R0+URZ+0xc0], R2 ;  /* 0x0000c002000085a7 */ /* 0x000ee400080010ff */
[----:B---3--:R-:W-:Y:S05]  /*67e0*/  @!P0 BRA `(.L_x_24) ;  /* 0xfffffffc00f08947 */ /* 0x008fea000383ffff */
[----:B------:R-:W-:Y:S05]  /*67f0*/  BRA `(.L_x_101) ;  /* 0xffffffb000507947 */ /* 0x000fea000383ffff */
.L_x_27:
[----:B-1----:R-:W-:-:S07]  /*6800*/  MOV R0, UR33 ;  /* 0x0000002100007c02 */ /* 0x002fce0008000f00 */
.L_x_102:
[----:B-1----:R1:W2:Y:S02]  /*6810*/  SYNCS.PHASECHK.TRANS64.TRYWAIT P0, [R0+URZ+0x18], R3 ;  /* 0x00001803000075a7 */ /* 0x0022a400080011ff */
[----:B--2---:R-:W-:Y:S05]  /*6820*/  @!P0 NANOSLEEP.SYNCS 0x989680 ;  /* 0x009896800000895d */ /* 0x004fea0003900000 */
[----:B------:R-:W2:Y:S02]  /*6830*/  @!P0 SYNCS.PHASECHK.TRANS64 P0, [R0+URZ+0x18], R3 ;  /* 0x00001803000085a7 */ /* 0x000ea400080010ff */
[----:B--2---:R-:W-:Y:S05]  /*6840*/  @!P0 BRA `(.L_x_102) ;  /* 0xfffffffc00f08947 */ /* 0x004fea000383ffff */
[----:B------:R-:W-:Y:S05]  /*6850*/  BRA `(.L_x_26) ;  /* 0xffffffb0009c7947 */ /* 0x000fea000383ffff */
.L_x_34:
[----:B-1----:R-:W-:-:S07]  /*6860*/  MOV R0, UR17 ;  /* 0x0000001100007c02 */ /* 0x002fce0008000f00 */
.L_x_103:
[----:B-1----:R1:W2:Y:S02]  /*6870*/  SYNCS.PHASECHK.TRANS64.TRYWAIT P0, [R0+URZ+0x18], R3 ;  /* 0x00001803000075a7 */ /* 0x0022a400080011ff */
[----:B--2---:R-:W-:Y:S05]  /*6880*/  @!P0 NANOSLEEP.SYNCS 0x989680 ;  /* 0x009896800000895d */ /* 0x004fea0003900000 */
[----:B------:R-:W2:Y:S02]  /*6890*/  @!P0 SYNCS.PHASECHK.TRANS64 P0, [R0+URZ+0x18], R3 ;  /* 0x00001803000085a7 */ /* 0x000ea400080010ff */
[----:B--2---:R-:W-:Y:S05]  /*68a0*/  @!P0 BRA `(.L_x_103) ;  /* 0xfffffffc00f08947 */ /* 0x004fea000383ffff */
[----:B------:R-:W-:Y:S05]  /*68b0*/  BRA `(.L_x_33) ;  /* 0xffffffb400607947 */ /* 0x000fea000383ffff */
.L_x_39:
[----:B-1----:R1:W2:Y:S02]  /*68c0*/  SYNCS.PHASECHK.TRANS64.TRYWAIT P0, [R3+URZ+0x50], R0 ;  /* 0x00005000030075a7 */ /* 0x0022a400080011ff */
[----:B--2---:R-:W-:Y:S05]  /*68d0*/  @!P0 NANOSLEEP.SYNCS 0x989680 ;  /* 0x009896800000895d */ /* 0x004fea0003900000 */
[----:B------:R-:W2:Y:S02]  /*68e0*/  @!P0 SYNCS.PHASECHK.TRANS64 P0, [R3+URZ+0x50], R0 ;  /* 0x00005000030085a7 */ /* 0x000ea400080010ff */
[----:B--2---:R-:W-:Y:S05]  /*68f0*/  @!P0 BRA `(.L_x_39) ;  /* 0xfffffffc00f08947 */ /* 0x004fea000383ffff */
[----:B------:R-:W-:Y:S05]  /*6900*/  BRA `(.L_x_104) ;  /* 0xffffffb8000c7947 */ /* 0x000fea000383ffff */
.L_x_43:
[----:B------:R-:W-:-:S07]  /*6910*/  MOV R0, UR4 ;  /* 0x0000000400007c02 */ /* 0x000fce0008000f00 */
.L_x_105:
[----:B-1----:R1:W2:Y:S02]  /*6920*/  SYNCS.PHASECHK.TRANS64.TRYWAIT P0, [R0+URZ], R2 ;  /* 0x00000002000075a7 */ /* 0x0022a400080011ff */
[----:B--2---:R-:W-:Y:S05]  /*6930*/  @!P0 NANOSLEEP.SYNCS 0x989680 ;  /* 0x009896800000895d */ /* 0x004fea0003900000 */
[----:B------:R-:W2:Y:S02]  /*6940*/  @!P0 SYNCS.PHASECHK.TRANS64 P0, [R0+URZ], R2 ;  /* 0x00000002000085a7 */ /* 0x000ea400080010ff */
[----:B--2---:R-:W-:Y:S05]  /*6950*/  @!P0 BRA `(.L_x_105) ;  /* 0xfffffffc00f08947 */ /* 0x004fea000383ffff */
[----:B------:R-:W-:Y:S05]  /*6960*/  BRA `(.L_x_106) ;  /* 0xffffffbc00b07947 */ /* 0x000fea000383ffff */
.L_x_44:
[----:B------:R-:W-:-:S07]  /*6970*/  MOV R0, UR5 ;  /* 0x0000000500007c02 */ /* 0x000fce0008000f00 */
.L_x_107:
[----:B-1----:R1:W2:Y:S02]  /*6980*/  SYNCS.PHASECHK.TRANS64.TRYWAIT P0, [R0+URZ], R2 ;  /* 0x00000002000075a7 */ /* 0x0022a400080011ff */
[----:B--2---:R-:W-:Y:S05]  /*6990*/  @!P0 NANOSLEEP.SYNCS 0x989680 ;  /* 0x009896800000895d */ /* 0x004fea0003900000 */
[----:B------:R-:W2:Y:S02]  /*69a0*/  @!P0 SYNCS.PHASECHK.TRANS64 P0, [R0+URZ], R2 ;  /* 0x00000002000085a7 */ /* 0x000ea400080010ff */
[----:B--2---:R-:W-:Y:S05]  /*69b0*/  @!P0 BRA `(.L_x_107) ;  /* 0xfffffffc00f08947 */ /* 0x004fea000383ffff */
[----:B------:R-:W-:Y:S05]  /*69c0*/  BRA `(.L_x_108) ;  /* 0xffffffbc00bc7947 */ /* 0x000fea000383ffff */
.L_x_47:
[----:B--2---:R2:W3:Y:S02]  /*69d0*/  SYNCS.PHASECHK.TRANS64.TRYWAIT P0, [R2+URZ+0xb0], R4 ;  /* 0x0000b004020075a7 */ /* 0x0044e400080011ff */
[----:B---3--:R-:W-:Y:S05]  /*69e0*/  @!P0 NANOSLEEP.SYNCS 0x989680 ;  /* 0x009896800000895d */ /* 0x008fea0003900000 */
[----:B------:R-:W3:Y:S02]  /*69f0*/  @!P0 SYNCS.PHASECHK.TRANS64 P0, [R2+URZ+0xb0], R4 ;  /* 0x0000b004020085a7 */ /* 0x000ee400080010ff */
[----:B---3--:R-:W-:Y:S05]  /*6a00*/  @!P0 BRA `(.L_x_47) ;  /* 0xfffffffc00f08947 */ /* 0x008fea000383ffff */
[----:B------:R-:W-:Y:S05]  /*6a10*/  BRA `(.L_x_109) ;  /* 0xffffffc000187947 */ /* 0x000fea000383ffff */
.L_x_48:
[----:B------:R-:W-:-:S07]  /*6a20*/  MOV R2, UR4 ;  /* 0x0000000400027c02 */ /* 0x000fce0008000f00 */
.L_x_110:
[----:B--2---:R2:W3:Y:S02]  /*6a30*/  SYNCS.PHASECHK.TRANS64.TRYWAIT P0, [R2+URZ+0x60], R5 ;  /* 0x00006005020075a7 */ /* 0x0044e400080011ff */
[----:B---3--:R-:W-:Y:S05]  /*6a40*/  @!P0 NANOSLEEP.SYNCS 0x989680 ;  /* 0x009896800000895d */ /* 0x008fea0003900000 */
[----:B------:R-:W3:Y:S02]  /*6a50*/  @!P0 SYNCS.PHASECHK.TRANS64 P0, [R2+URZ+0x60], R5 ;  /* 0x00006005020085a7 */ /* 0x000ee400080010ff */
[----:B---3--:R-:W-:Y:S05]  /*6a60*/  @!P0 BRA `(.L_x_110) ;  /* 0xfffffffc00f08947 */ /* 0x008fea000383ffff */
[----:B------:R-:W-:Y:S05]  /*6a70*/  BRA `(.L_x_111) ;  /* 0xffffffc000287947 */ /* 0x000fea000383ffff */
.L_x_49:
[----:B--2---:R2:W3:Y:S02]  /*6a80*/  SYNCS.PHASECHK.TRANS64.TRYWAIT P1, [R2+URZ+0x50], R4 ;  /* 0x00005004020075a7 */ /* 0x0044e400080211ff */
[----:B---3--:R-:W-:Y:S05]  /*6a90*/  @!P1 NANOSLEEP.SYNCS 0x989680 ;  /* 0x009896800000995d */ /* 0x008fea0003900000 */
[----:B------:R-:W3:Y:S02]  /*6aa0*/  @!P1 SYNCS.PHASECHK.TRANS64 P1, [R2+URZ+0x50], R4 ;  /* 0x00005004020095a7 */ /* 0x000ee400080210ff */
[----:B---3--:R-:W-:Y:S05]  /*6ab0*/  @!P1 BRA `(.L_x_49) ;  /* 0xfffffffc00f09947 */ /* 0x008fea000383ffff */
[----:B------:R-:W-:Y:S05]  /*6ac0*/  BRA `(.L_x_112) ;  /* 0xffffffc000587947 */ /* 0x000fea000383ffff */
.L_x_52:
[----:B------:R-:W-:-:S07]  /*6ad0*/  MOV R0, UR4 ;  /* 0x0000000400007c02 */ /* 0x000fce0008000f00 */
.L_x_113:
[----:B--2---:R2:W3:Y:S02]  /*6ae0*/  SYNCS.PHASECHK.TRANS64.TRYWAIT P0, [R0+URZ+0x60], R2 ;  /* 0x00006002000075a7 */ /* 0x0044e400080011ff */
[----:B---3--:R-:W-:Y:S05]  /*6af0*/  @!P0 NANOSLEEP.SYNCS 0x989680 ;  /* 0x009896800000895d */ /* 0x008fea0003900000 */
[----:B------:R-:W3:Y:S02]  /*6b00*/  @!P0 SYNCS.PHASECHK.TRANS64 P0, [R0+URZ+0x60], R2 ;  /* 0x00006002000085a7 */ /* 0x000ee400080010ff */
[----:B---3--:R-:W-:Y:S05]  /*6b10*/  @!P0 BRA `(.L_x_113) ;  /* 0xfffffffc00f08947 */ /* 0x008fea000383ffff */
[----:B------:R-:W-:Y:S05]  /*6b20*/  BRA `(.L_x_51) ;  /* 0xffffffc000ac7947 */ /* 0x000fea000383ffff */
.L_x_59:
[----:B-1----:R1:W2:Y:S02]  /*6b30*/  SYNCS.PHASECHK.TRANS64.TRYWAIT P1, [R0+URZ+0x50], R2 ;  /* 0x00005002000075a7 */ /* 0x0022a400080211ff */
[----:B--2---:R-:W-:Y:S05]  /*6b40*/  @!P1 NANOSLEEP.SYNCS 0x989680 ;  /* 0x009896800000995d */ /* 0x004fea0003900000 */
[----:B------:R-:W2:Y:S02]  /*6b50*/  @!P1 SYNCS.PHASECHK.TRANS64 P1, [R0+URZ+0x50], R2 ;  /* 0x00005002000095a7 */ /* 0x000ea400080210ff */
[----:B--2---:R-:W-:Y:S05]  /*6b60*/  @!P1 BRA `(.L_x_59) ;  /* 0xfffffffc00f09947 */ /* 0x004fea000383ffff */
[----:B------:R-:W-:Y:S05]  /*6b70*/  BRA `(.L_x_114) ;  /* 0xffffffc800087947 */ /* 0x000fea000383ffff */
.L_x_60:
[----:B------:R-:W-:-:S07]  /*6b80*/  MOV R2, UR19 ;  /* 0x0000001300027c02 */ /* 0x000fce0008000f00 */
.L_x_115:
[----:B-1----:R1:W2:Y:S02]  /*6b90*/  SYNCS.PHASECHK.TRANS64.TRYWAIT P0, [R2+URZ+0x90], R0 ;  /* 0x00009000020075a7 */ /* 0x0022a400080011ff */
[----:B--2---:R-:W-:Y:S05]  /*6ba0*/  @!P0 NANOSLEEP.SYNCS 0x989680 ;  /* 0x009896800000895d */ /* 0x004fea0003900000 */
[----:B------:R-:W2:Y:S02]  /*6bb0*/  @!P0 SYNCS.PHASECHK.TRANS64 P0, [R2+URZ+0x90], R0 ;  /* 0x00009000020085a7 */ /* 0x000ea400080010ff */
[----:B--2---:R-:W-:Y:S05]  /*6bc0*/  @!P0 BRA `(.L_x_115) ;  /* 0xfffffffc00f08947 */ /* 0x004fea000383ffff */
[----:B------:R-:W-:Y:S05]  /*6bd0*/  BRA `(.L_x_116) ;  /* 0xffffffc8003c7947 */ /* 0x000fea000383ffff */
.L_x_63:
[----:B------:R-:W-:Y:S07]  /*6be0*/  MOV R0, UR6 ;  /* 0x0000000600007c02 */ /* 0x000fee0008000f00 */
.L_x_117:
[----:B-1----:R1:W2:Y:S02]  /*6bf0*/  SYNCS.PHASECHK.TRANS64.TRYWAIT P0, [R0+URZ], R2 ;  /* 0x00000002000075a7 */ /* 0x0022a400080011ff */
[----:B--2---:R-:W-:Y:S05]  /*6c00*/  @!P0 NANOSLEEP.SYNCS 0x989680 ;  /* 0x009896800000895d */ /* 0x004fea0003900000 */
[----:B------:R-:W2:Y:S02]  /*6c10*/  @!P0 SYNCS.PHASECHK.TRANS64 P0, [R0+URZ], R2 ;  /* 0x00000002000085a7 */ /* 0x000ea400080010ff */
[----:B--2---:R-:W-:Y:S05]  /*6c20*/  @!P0 BRA `(.L_x_117) ;  /* 0xfffffffc00f08947 */ /* 0x004fea000383ffff */
[----:B------:R-:W-:Y:S05]  /*6c30*/  BRA `(.L_x_62) ;  /* 0xffffffc800747947 */ /* 0x000fea000383ffff */
.L_x_66:
[----:B------:R-:W-:-:S07]  /*6c40*/  MOV R0, UR4 ;  /* 0x0000000400007c02 */ /* 0x000fce0008000f00 */
.L_x_118:
[----:B--2---:R2:W4:Y:S02]  /*6c50*/  SYNCS.PHASECHK.TRANS64.TRYWAIT P0, [R0+URZ], R2 ;  /* 0x00000002000075a7 */ /* 0x00452400080011ff */
[----:B----4-:R-:W-:Y:S05]  /*6c60*/  @!P0 NANOSLEEP.SYNCS 0x989680 ;  /* 0x009896800000895d */ /* 0x010fea0003900000 */
[----:B------:R-:W4:Y:S02]  /*6c70*/  @!P0 SYNCS.PHASECHK.TRANS64 P0, [R0+URZ], R2 ;  /* 0x00000002000085a7 */ /* 0x000f2400080010ff */
[----:B----4-:R-:W-:Y:S05]  /*6c80*/  @!P0 BRA `(.L_x_118) ;  /* 0xfffffffc00f08947 */ /* 0x010fea000383ffff */
[----:B------:R-:W-:Y:S05]  /*6c90*/  BRA `(.L_x_119) ;  /* 0xffffffcc00147947 */ /* 0x000fea000383ffff */
.L_x_67:
[----:B------:R-:W-:-:S07]  /*6ca0*/  MOV R0, UR5 ;  /* 0x0000000500007c02 */ /* 0x000fce0008000f00 */
.L_x_120:
[----:B-1----:R1:W2:Y:S02]  /*6cb0*/  SYNCS.PHASECHK.TRANS64.TRYWAIT P0, [R0+URZ], R3 ;  /* 0x00000003000075a7 */ /* 0x0022a400080011ff */
[----:B--2---:R-:W-:Y:S05]  /*6cc0*/  @!P0 NANOSLEEP.SYNCS 0x989680 ;  /* 0x009896800000895d */ /* 0x004fea0003900000 */
[----:B------:R-:W2:Y:S02]  /*6cd0*/  @!P0 SYNCS.PHASECHK.TRANS64 P0, [R0+URZ], R3 ;  /* 0x00000003000085a7 */ /* 0x000ea400080010ff */
[----:B--2---:R-:W-:Y:S05]  /*6ce0*/  @!P0 BRA `(.L_x_120) ;  /* 0xfffffffc00f08947 */ /* 0x004fea000383ffff */
[----:B------:R-:W-:Y:S05]  /*6cf0*/  BRA `(.L_x_121) ;  /* 0xffffffcc00207947 */ /* 0x000fea000383ffff */
.L_x_68:
[----:B------:R-:W-:-:S07]  /*6d00*/  MOV R0, UR5 ;  /* 0x0000000500007c02 */ /* 0x000fce0008000f00 */
.L_x_122:
[----:B-1----:R1:W2:Y:S02]  /*6d10*/  SYNCS.PHASECHK.TRANS64.TRYWAIT P0, [R0+URZ], R3 ;  /* 0x00000003000075a7 */ /* 0x0022a400080011ff */
[----:B--2---:R-:W-:Y:S05]  /*6d20*/  @!P0 NANOSLEEP.SYNCS 0x989680 ;  /* 0x009896800000895d */ /* 0x004fea0003900000 */
[----:B------:R-:W2:Y:S02]  /*6d30*/  @!P0 SYNCS.PHASECHK.TRANS64 P0, [R0+URZ], R3 ;  /* 0x00000003000085a7 */ /* 0x000ea400080010ff */
[----:B--2---:R-:W-:Y:S05]  /*6d40*/  @!P0 BRA `(.L_x_122) ;  /* 0xfffffffc00f08947 */ /* 0x004fea000383ffff */
[----:B------:R-:W-:Y:S05]  /*6d50*/  BRA `(.L_x_123) ;  /* 0xffffffcc002c7947 */ /* 0x000fea000383ffff */
.L_x_69:
[----:B-1----:R-:W-:-:S07]  /*6d60*/  MOV R0, UR4 ;  /* 0x0000000400007c02 */ /* 0x002fce0008000f00 */
.L_x_124:
[----:B-1----:R1:W2:Y:S02]  /*6d70*/  SYNCS.PHASECHK.TRANS64.TRYWAIT P0, [R0+URZ], R2 ;  /* 0x00000002000075a7 */ /* 0x0022a400080011ff */
[----:B--2---:R-:W-:Y:S05]  /*6d80*/  @!P0 NANOSLEEP.SYNCS 0x989680 ;  /* 0x009896800000895d */ /* 0x004fea0003900000 */
[----:B------:R-:W2:Y:S02]  /*6d90*/  @!P0 SYNCS.PHASECHK.TRANS64 P0, [R0+URZ], R2 ;  /* 0x00000002000085a7 */ /* 0x000ea400080010ff */
[----:B--2---:R-:W-:Y:S05]  /*6da0*/  @!P0 BRA `(.L_x_124) ;  /* 0xfffffffc00f08947 */ /* 0x004fea000383ffff */
[----:B------:R-:W-:Y:S05]  /*6db0*/  BRA `(.L_x_125) ;  /* 0xffffffcc00387947 */ /* 0x000fea000383ffff */
.L_x_74:
[----:B---3--:R3:W4:Y:S02]  /*6dc0*/  SYNCS.PHASECHK.TRANS64.TRYWAIT P0, [R12+URZ+0x50], R0 ;  /* 0x000050000c0075a7 */ /* 0x00872400080011ff */
[----:B----4-:R-:W-:Y:S05]  /*6dd0*/  @!P0 NANOSLEEP.SYNCS 0x989680 ;  /* 0x009896800000895d */ /* 0x010fea0003900000 */
[----:B------:R-:W4:Y:S02]  /*6de0*/  @!P0 SYNCS.PHASECHK.TRANS64 P0, [R12+URZ+0x50], R0 ;  /* 0x000050000c0085a7 */ /* 0x000f2400080010ff */
[----:B----4-:R-:W-:Y:S05]  /*6df0*/  @!P0 BRA `(.L_x_74) ;  /* 0xfffffffc00f08947 */ /* 0x010fea000383ffff */
[----:B------:R-:W-:Y:S05]  /*6e00*/  BRA `(.L_x_126) ;  /* 0xffffffd0004c7947 */ /* 0x000fea000383ffff */
.L_x_77:
[----:B-1----:R-:W-:Y:S07]  /*6e10*/  MOV R0, UR17 ;  /* 0x0000001100007c02 */ /* 0x002fee0008000f00 */
.L_x_127:
[----:B-1----:R1:W3:Y:S02]  /*6e20*/  SYNCS.PHASECHK.TRANS64.TRYWAIT P2, [R0+URZ+0x48], R8 ;  /* 0x00004808000075a7 */ /* 0x0022e400080411ff */
[----:B---3--:R-:W-:Y:S05]  /*6e30*/  @!P2 NANOSLEEP.SYNCS 0x989680 ;  /* 0x009896800000a95d */ /* 0x008fea0003900000 */
[----:B------:R-:W3:Y:S02]  /*6e40*/  @!P2 SYNCS.PHASECHK.TRANS64 P2, [R0+URZ+0x48], R8 ;  /* 0x000048080000a5a7 */ /* 0x000ee400080410ff */
[----:B---3--:R-:W-:Y:S05]  /*6e50*/  @!P2 BRA `(.L_x_127) ;  /* 0xfffffffc00f0a947 */ /* 0x008fea000383ffff */
[----:B------:R-:W-:Y:S05]  /*6e60*/  BRA `(.L_x_76) ;  /* 0xffffffd400ac7947 */ /* 0x000fea000383ffff */
.L_x_80:
[----:B-1----:R-:W-:Y:S07]  /*6e70*/  MOV R0, UR17 ;  /* 0x0000001100007c02 */ /* 0x002fee0008000f00 */
.L_x_128:
[----:B-1----:R1:W3:Y:S02]  /*6e80*/  SYNCS.PHASECHK.TRANS64.TRYWAIT P0, [R0+URZ+0x38], R6 ;  /* 0x00003806000075a7 */ /* 0x0022e400080011ff */
[----:B---3--:R-:W-:Y:S05]  /*6e90*/  @!P0 NANOSLEEP.SYNCS 0x989680 ;  /* 0x009896800000895d */ /* 0x008fea0003900000 */
[----:B------:R-:W3:Y:S02]  /*6ea0*/  @!P0 SYNCS.PHASECHK.TRANS64 P0, [R0+URZ+0x38], R6 ;  /* 0x00003806000085a7 */ /* 0x000ee400080010ff */
[----:B---3--:R-:W-:Y:S05]  /*6eb0*/  @!P0 BRA `(.L_x_128) ;  /* 0xfffffffc00f08947 */ /* 0x008fea000383ffff */
[----:B------:R-:W-:Y:S05]  /*6ec0*/  BRA `(.L_x_129) ;  /* 0xffffffd400fc7947 */ /* 0x000fea000383ffff */
.L_x_83:
[----:B---3--:R3:W1:Y:S02]  /*6ed0*/  SYNCS.PHASECHK.TRANS64.TRYWAIT P0, [R3+URZ+0x50], R0 ;  /* 0x00005000030075a7 */ /* 0x00866400080011ff */
[----:B-1----:R-:W-:Y:S05]  /*6ee0*/  @!P0 NANOSLEEP.SYNCS 0x989680 ;  /* 0x009896800000895d */ /* 0x002fea0003900000 */
[----:B------:R-:W1:Y:S02]  /*6ef0*/  @!P0 SYNCS.PHASECHK.TRANS64 P0, [R3+URZ+0x50], R0 ;  /* 0x00005000030085a7 */ /* 0x000e6400080010ff */
[----:B-1----:R-:W-:Y:S05]  /*6f00*/  @!P0 BRA `(.L_x_83) ;  /* 0xfffffffc00f08947 */ /* 0x002fea000383ffff */
[----:B------:R-:W-:Y:S05]  /*6f10*/  BRA `(.L_x_130) ;  /* 0xffffffdc00447947 */ /* 0x000fea000383ffff */
.L_x_94:
[----:B-1----:R-:W-:Y:S04]  /*6f20*/  MOV R0, UR44 ;  /* 0x0000002c00007c02 */ /* 0x002fe80008000f00 */
[----:B------:R1:W2:Y:S03]  /*6f30*/  SYNCS.PHASECHK.TRANS64.TRYWAIT P1, [R0+URZ+0x30], R4 ;  /* 0x00003004000075a7 */ /* 0x0002a600080211ff */
[----:B--2---:R-:W-:Y:S05]  /*6f40*/  @!P1 NANOSLEEP.SYNCS 0x989680 ;  /* 0x009896800000995d */ /* 0x004fea0003900000 */
[----:B------:R-:W2:Y:S02]  /*6f50*/  @!P1 SYNCS.PHASECHK.TRANS64 P1, [R0+URZ+0x30], R4 ;  /* 0x00003004000095a7 */ /* 0x000ea400080210ff */
[----:B--2---:R-:W-:Y:S05]  /*6f60*/  @!P1 BRA `(.L_x_94) ;  /* 0xfffffffc00ec9947 */ /* 0x004fea000383ffff */
[----:B------:R-:W-:Y:S05]  /*6f70*/  BRA `(.L_x_93) ;  /* 0xffffffe800947947 */ /* 0x000fea000383ffff */
.L_x_96:
[----:B------:R1:W1:Y:S02]  /*6f80*/  SYNCS.PHASECHK.TRANS64.TRYWAIT P1, [R16+URZ+0x70], R3 ;  /* 0x00007003100075a7 */ /* 0x00026400080211ff */
[----:B-1----:R-:W-:Y:S05]  /*6f90*/  @!P1 NANOSLEEP.SYNCS 0x989680 ;  /* 0x009896800000995d */ /* 0x002fea0003900000 */
[----:B------:R-:W1:Y:S02]  /*6fa0*/  @!P1 SYNCS.PHASECHK.TRANS64 P1, [R16+URZ+0x70], R3 ;  /* 0x00007003100095a7 */ /* 0x000e6400080210ff */
[----:B-1----:R-:W-:Y:S05]  /*6fb0*/  @!P1 BRA `(.L_x_96) ;  /* 0xfffffffc00f09947 */ /* 0x002fea000383ffff */
[----:B------:R-:W-:Y:S05]  /*6fc0*/  BRA `(.L_x_95) ;  /* 0xffffffe800d07947 */ /* 0x000fea000383ffff */
        .weak           $__internal_0_$__cuda_sm10x_tcgen05_guardrail_trap_col_being_dealloced_not_returned_by_alloc
        .type           $__internal_0_$__cuda_sm10x_tcgen05_guardrail_trap_col_being_dealloced_not_returned_by_alloc,@function
        .size           $__internal_0_$__cuda_sm10x_tcgen05_guardrail_trap_col_being_dealloced_not_returned_by_alloc,($__internal_1_$__cuda_sm10x_tcgen05_guardrail_trap_phase_invalid_during_alloc - $__internal_0_$__cuda_sm10x_tcgen05_guardrail_trap_col_being_dealloced_not_returned_by_alloc)
$__internal_0_$__cuda_sm10x_tcgen05_guardrail_trap_col_being_dealloced_not_returned_by_alloc:
[----:B------:R-:W-:Y:S05]  /*6fd0*/  BPT.TRAP 0x1 ;  /* 0x000000040000795c */ /* 0x000fea0000300000 */
[----:B------:R-:W-:-:S04]  /*6fe0*/  HFMA2 R3, -RZ, RZ, 0, 0 ;  /* 0x00000000ff037431 */ /* 0x000fc800000001ff */
[----:B------:R-:W-:Y:S05]  /*6ff0*/  RET.REL.NODEC R2 `(_ZN7cutlass13device_kernelINS_4gemm6kernel13GemmUniversalIN4cute5tupleIJiiiiEEENS1_10collective13CollectiveMmaINS1_35MainloopSm100TmaUmmaWarpSpecializedILi3ELi2ELi4ENS5_IJNS4_1CILi2EEESB_NSA_ILi1EEEEEEEENS5_IJNSA_ILi64EEESF_NSA_ILi32EEEEEEaNS5_IJlSC_lEEEaSI_NS4_8TiledMMAINS4_8MMA_AtomIJNS4_15SM100_MMA_S8_SSIaaiLi64ELi64ELNS4_4UMMA5MajorE0ELSN_0ELNSM_8SaturateE0EEEEEENS4_6LayoutINS5_IJSC_SC_SC_EEENS5_IJNSA_ILi0EEEST_ST_EEEEENS5_IJNS4_10UnderscoreESW_SW_EEEEENS4_23SM90_TMA_LOAD_MULTICASTENS4_14ComposedLayoutINS4_7SwizzleILi1ELi4ELi3EEENS4_18smem_ptr_flag_bitsILi8EEENSR_INS5_IJNSA_ILi8EEESG_EEENS5_IJSG_SC_EEEEEEEvNS4_8identityESZ_S19_vS1A_EENS_8epilogue10collective18CollectiveEpilogueINS1C_23Sm100TmaWarpSpecializedILi1ELi1ELi32ELb0ELb0EEEJSH_NS5_IJNSR_ISF_SC_EES1H_EEEaSI_aSI_NS1C_6fusion15FusionCallbacksIS1G_NS1J_17LinearCombinationIaiaiLNS_15FloatRoundStyleE2EEESH_S1I_JEEENS4_5SM1004TMEM4LOAD26SM100_TMEM_LOAD_16dp32b32xENS4_13SM90_TMA_LOADENS10_INS11_ILi2ELi4ELi3EEES14_NSR_INS5_IJS15_SF_EEENS5_IJSF_SC_EEEEEEENS4_39AutoVectorizingCopyWithAssumedAlignmentILi128EEENS4_14SM90_TMA_STOREES1Y_S20_S20_EEEvvEEEEvNT_6ParamsE) ;  /* 0xffffff9002007950 */ /* 0x000fea0003c3ffff */
        .weak           $__internal_1_$__cuda_sm10x_tcgen05_guardrail_trap_phase_invalid_during_alloc
        .type           $__internal_1_$__cuda_sm10x_tcgen05_guardrail_trap_phase_invalid_during_alloc,@function
        .size           $__internal_1_$__cuda_sm10x_tcgen05_guardrail_trap_phase_invalid_during_alloc,($__internal_2_$__cuda_sm10x_tcgen05_guardrail_trap_unallocated_columns_being_dealloced - $__internal_1_$__cuda_sm10x_tcgen05_guardrail_trap_phase_invalid_during_alloc)
$__internal_1_$__cuda_sm10x_tcgen05_guardrail_trap_phase_invalid_during_alloc:
[----:B------:R-:W-:Y:S05]  /*7000*/  BPT.TRAP 0x1 ;  /* 0x000000040000795c */ /* 0x000fea0000300000 */
[----:B------:R-:W-:-:S04]  /*7010*/  MOV R5, 0x0 ;  /* 0x0000000000057802 */ /* 0x000fc80000000f00 */
[----:B------:R-:W-:Y:S05]  /*7020*/  RET.REL.NODEC R4 `(_ZN7cutlass13device_kernelINS_4gemm6kernel13GemmUniversalIN4cute5tupleIJiiiiEEENS1_10collective13CollectiveMmaINS1_35MainloopSm100TmaUmmaWarpSpecializedILi3ELi2ELi4ENS5_IJNS4_1CILi2EEESB_NSA_ILi1EEEEEEEENS5_IJNSA_ILi64EEESF_NSA_ILi32EEEEEEaNS5_IJlSC_lEEEaSI_NS4_8TiledMMAINS4_8MMA_AtomIJNS4_15SM100_MMA_S8_SSIaaiLi64ELi64ELNS4_4UMMA5MajorE0ELSN_0ELNSM_8SaturateE0EEEEEENS4_6LayoutINS5_IJSC_SC_SC_EEENS5_IJNSA_ILi0EEEST_ST_EEEEENS5_IJNS4_10UnderscoreESW_SW_EEEEENS4_23SM90_TMA_LOAD_MULTICASTENS4_14ComposedLayoutINS4_7SwizzleILi1ELi4ELi3EEENS4_18smem_ptr_flag_bitsILi8EEENSR_INS5_IJNSA_ILi8EEESG_EEENS5_IJSG_SC_EEEEEEEvNS4_8identityESZ_S19_vS1A_EENS_8epilogue10collective18CollectiveEpilogueINS1C_23Sm100TmaWarpSpecializedILi1ELi1ELi32ELb0ELb0EEEJSH_NS5_IJNSR_ISF_SC_EES1H_EEEaSI_aSI_NS1C_6fusion15FusionCallbacksIS1G_NS1J_17LinearCombinationIaiaiLNS_15FloatRoundStyleE2EEESH_S1I_JEEENS4_5SM1004TMEM4LOAD26SM100_TMEM_LOAD_16dp32b32xENS4_13SM90_TMA_LOADENS10_INS11_ILi2ELi4ELi3EEES14_NSR_INS5_IJS15_SF_EEENS5_IJSF_SC_EEEEEEENS4_39AutoVectorizingCopyWithAssumedAlignmentILi128EEENS4_14SM90_TMA_STOREES1Y_S20_S20_EEEvvEEEEvNT_6ParamsE) ;  /* 0xffffff8c04f47950 */ /* 0x000fea0003c3ffff */
        .weak           $__internal_2_$__cuda_sm10x_tcgen05_guardrail_trap_unallocated_columns_being_dealloced
        .type           $__internal_2_$__cuda_sm10x_tcgen05_guardrail_trap_unallocated_columns_being_dealloced,@function
        .size           $__internal_2_$__cuda_sm10x_tcgen05_guardrail_trap_unallocated_columns_being_dealloced,(.L_x_132 - $__internal_2_$__cuda_sm10x_tcgen05_guardrail_trap_unallocated_columns_being_dealloced)
$__internal_2_$__cuda_sm10x_tcgen05_guardrail_trap_unallocated_columns_being_dealloced:
[----:B------:R-:W-:Y:S05]  /*7030*/  BPT.TRAP 0x1 ;  /* 0x000000040000795c */ /* 0x000fea0000300000 */
[----:B------:R-:W-:-:S04]  /*7040*/  HFMA2 R3, -RZ, RZ, 0, 0 ;  /* 0x00000000ff037431 */ /* 0x000fc800000001ff */
[----:B------:R-:W-:Y:S05]  /*7050*/  RET.REL.NODEC R2 `(_ZN7cutlass13device_kernelINS_4gemm6kernel13GemmUniversalIN4cute5tupleIJiiiiEEENS1_10collective13CollectiveMmaINS1_35MainloopSm100TmaUmmaWarpSpecializedILi3ELi2ELi4ENS5_IJNS4_1CILi2EEESB_NSA_ILi1EEEEEEEENS5_IJNSA_ILi64EEESF_NSA_ILi32EEEEEEaNS5_IJlSC_lEEEaSI_NS4_8TiledMMAINS4_8MMA_AtomIJNS4_15SM100_MMA_S8_SSIaaiLi64ELi64ELNS4_4UMMA5MajorE0ELSN_0ELNSM_8SaturateE0EEEEEENS4_6LayoutINS5_IJSC_SC_SC_EEENS5_IJNSA_ILi0EEEST_ST_EEEEENS5_IJNS4_10UnderscoreESW_SW_EEEEENS4_23SM90_TMA_LOAD_MULTICASTENS4_14ComposedLayoutINS4_7SwizzleILi1ELi4ELi3EEENS4_18smem_ptr_flag_bitsILi8EEENSR_INS5_IJNSA_ILi8EEESG_EEENS5_IJSG_SC_EEEEEEEvNS4_8identityESZ_S19_vS1A_EENS_8epilogue10collective18CollectiveEpilogueINS1C_23Sm100TmaWarpSpecializedILi1ELi1ELi32ELb0ELb0EEEJSH_NS5_IJNSR_ISF_SC_EES1H_EEEaSI_aSI_NS1C_6fusion15FusionCallbacksIS1G_NS1J_17LinearCombinationIaiaiLNS_15FloatRoundStyleE2EEESH_S1I_JEEENS4_5SM1004TMEM4LOAD26SM100_TMEM_LOAD_16dp32b32xENS4_13SM90_TMA_LOADENS10_INS11_ILi2ELi4ELi3EEES14_NSR_INS5_IJS15_SF_EEENS5_IJSF_SC_EEEEEEENS4_39AutoVectorizingCopyWithAssumedAlignmentILi128EEENS4_14SM90_TMA_STOREES1Y_S20_S20_EEEvvEEEEvNT_6ParamsE) ;  /* 0xffffff8c02e87950 */ /* 0x000fea0003c3ffff */
.L_x_131:
[----:B------:R-:W-:-:S00]  /*7060*/  BRA `(.L_x_131) ;  /* 0xfffffffc00fc7947 */ /* 0x000fc0000383ffff */
[----:B------:R-:W-:-:S00]  /*7070*/  NOP ;  /* 0x0000000000007918 */ /* 0x000fc00000000000 */
        /* <DEDUP_REMOVED lines=8> */
.L_x_132:


//--------------------- .nv.global.init           --------------------------
	.section	.nv.global.init,"aw",@progbits
.nv.global.init:
	.type		$str$27,@object
	.size		$str$27,($str$28 - $str$27)
$str$27:
        /*0000*/ 	.byte	0x28, 0x61, 0x64, 0x64, 0x72, 0x65, 0x73, 0x73, 0x20, 0x26, 0x20, 0x6d, 0x61, 0x73, 0x6b, 0x29
        /*0010*/ 	.byte	0x20, 0x3d, 0x3d, 0x20, 0x30, 0x00
	.type		$str$28,@object
	.size		$str$28,($str$26 - $str$28)
$str$28:
        /*0016*/ 	.byte	0x2f, 0x74, 0x6d, 0x70, 0x2f, 0x63, 0x75, 0x74, 0x6c, 0x61, 0x73, 0x73, 0x5f, 0x73, 0x77, 0x65
        /*0026*/ 	.byte	0x65, 0x70, 0x5f, 0x73, 0x72, 0x63, 0x2f, 0x69, 0x6e, 0x63, 0x6c, 0x75, 0x64, 0x65, 0x2f, 0x63
        /*0036*/ 	.byte	0x75, 0x74, 0x65, 0x2f, 0x70, 0x6f, 0x69, 0x6e, 0x74, 0x65, 0x72, 0x5f, 0x66, 0x6c, 0x61, 0x67
        /*0046*/ 	.byte	0x67, 0x65, 0x64, 0x2e, 0x68, 0x70, 0x70, 0x00
	.type		$str$26,@object
	.size		$str$26,($str$25 - $str$26)
$str$26:
        /*004e*/ 	.byte	0x2f, 0x74, 0x6d, 0x70, 0x2f, 0x63, 0x75, 0x74, 0x6c, 0x61, 0x73, 0x73, 0x5f, 0x73, 0x77, 0x65
        /*005e*/ 	.byte	0x65, 0x70, 0x5f, 0x73, 0x72, 0x63, 0x2f, 0x69, 0x6e, 0x63, 0x6c, 0x75, 0x64, 0x65, 0x2f, 0x63
        /*006e*/ 	.byte	0x75, 0x74, 0x65, 0x2f, 0x61, 0x74, 0x6f, 0x6d, 0x2f, 0x63, 0x6f, 0x70, 0x79, 0x5f, 0x74, 0x72
        /*007e*/ 	.byte	0x61, 0x69, 0x74, 0x73, 0x5f, 0x73, 0x6d, 0x31, 0x30, 0x30, 0x2e, 0x68, 0x70, 0x70, 0x00
	.type		$str$25,@object
	.size		$str$25,(__unnamed_1 - $str$25)
$str$25:
        /*008d*/ 	.byte	0x28, 0x28, 0x75, 0x69, 0x6e, 0x74, 0x33, 0x32, 0x5f, 0x74, 0x28, 0x74, 0x68, 0x72, 0x65, 0x61
        /*009d*/ 	.byte	0x64, 0x49, 0x64, 0x78, 0x2e, 0x78, 0x29, 0x20, 0x2f, 0x20, 0x33, 0x32, 0x29, 0x20, 0x25, 0x20
        /*00ad*/ 	.byte	0x34, 0x29, 0x20, 0x3d, 0x3d, 0x20, 0x28, 0x28, 0x28, 0x74, 0x6d, 0x65, 0x6d, 0x5f, 0x61, 0x64
        /*00bd*/ 	.byte	0x64, 0x72, 0x20, 0x3e, 0x3e, 0x20, 0x31, 0x36, 0x29, 0x20, 0x2f, 0x20, 0x33, 0x32, 0x29, 0x20
        /*00cd*/ 	.byte	0x25, 0x20, 0x34, 0x29, 0x00
	.type		__unnamed_1,@object
	.size		__unnamed_1,(__unnamed_2 - __unnamed_1)
__unnamed_1:
        /*00d2*/ 	.byte	0x61, 0x75, 0x74, 0x6f, 0x20, 0x63, 0x75, 0x74, 0x65, 0x3a, 0x3a, 0x61, 0x73, 0x5f, 0x70, 0x6f
        /* <DEDUP_REMOVED lines=24> */
        /*0262*/ 	.byte	0x00
	.type		__unnamed_2,@object
	.size		__unnamed_2,(.L_2 - __unnamed_2)
__unnamed_2:
        /* <DEDUP_REMOVED lines=41> */
.L_2:


//--------------------- .nv.shared._ZN7cutlass13device_kernelINS_4gemm6kernel13GemmUniversalIN4cute5tupleIJiiiiEEENS1_10collective13CollectiveMmaINS1_35MainloopSm100TmaUmmaWarpSpecializedILi3ELi2ELi4ENS5_IJNS4_1CILi2EEESB_NSA_ILi1EEEEEEEENS5_IJNSA_ILi64EEESF_NSA_ILi32EEEEEEaNS5_IJlSC_lEEEaSI_NS4_8TiledMMAINS4_8MMA_AtomIJNS4_15SM100_MMA_S8_SSIaaiLi64ELi64ELNS4_4UMMA5MajorE0ELSN_0ELNSM_8SaturateE0EEEEEENS4_6LayoutINS5_IJSC_SC_SC_EEENS5_IJNSA_ILi0EEEST_ST_EEEEENS5_IJNS4_10UnderscoreESW_SW_EEEEENS4_23SM90_TMA_LOAD_MULTICASTENS4_14ComposedLayoutINS4_7SwizzleILi1ELi4ELi3EEENS4_18smem_ptr_flag_bitsILi8EEENSR_INS5_IJNSA_ILi8EEESG_EEENS5_IJSG_SC_EEEEEEEvNS4_8identityESZ_S19_vS1A_EENS_8epilogue10collective18CollectiveEpilogueINS1C_23Sm100TmaWarpSpecializedILi1ELi1ELi32ELb0ELb0EEEJSH_NS5_IJNSR_ISF_SC_EES1H_EEEaSI_aSI_NS1C_6fusion15FusionCallbacksIS1G_NS1J_17LinearCombinationIaiaiLNS_15FloatRoundStyleE2EEESH_S1I_JEEENS4_5SM1004TMEM4LOAD26SM100_TMEM_LOAD_16dp32b32xENS4_13SM90_TMA_LOADENS10_INS11_ILi2ELi4ELi3EEES14_NSR_INS5_IJS15_SF_EEENS5_IJSF_SC_EEEEEEENS4_39AutoVectorizingCopyWithAssumedAlignmentILi128EEENS4_14SM90_TMA_STOREES1Y_S20_S20_EEEvvEEEEvNT_6ParamsE --------------------------
	.section	.nv.shared._ZN7cutlass13device_kernelINS_4gemm6kernel13GemmUniversalIN4cute5tupleIJiiiiEEENS1_10collective13CollectiveMmaINS1_35MainloopSm100TmaUmmaWarpSpecializedILi3ELi2ELi4ENS5_IJNS4_1CILi2EEESB_NSA_ILi1EEEEEEEENS5_IJNSA_ILi64EEESF_NSA_ILi32EEEEEEaNS5_IJlSC_lEEEaSI_NS4_8TiledMMAINS4_8MMA_AtomIJNS4_15SM100_MMA_S8_SSIaaiLi64ELi64ELNS4_4UMMA5MajorE0ELSN_0ELNSM_8SaturateE0EEEEEENS4_6LayoutINS5_IJSC_SC_SC_EEENS5_IJNSA_ILi0EEEST_ST_EEEEENS5_IJNS4_10UnderscoreESW_SW_EEEEENS4_23SM90_TMA_LOAD_MULTICASTENS4_14ComposedLayoutINS4_7SwizzleILi1ELi4ELi3EEENS4_18smem_ptr_flag_bitsILi8EEENSR_INS5_IJNSA_ILi8EEESG_EEENS5_IJSG_SC_EEEEEEEvNS4_8identityESZ_S19_vS1A_EENS_8epilogue10collective18CollectiveEpilogueINS1C_23Sm100TmaWarpSpecializedILi1ELi1ELi32ELb0ELb0EEEJSH_NS5_IJNSR_ISF_SC_EES1H_EEEaSI_aSI_NS1C_6fusion15FusionCallbacksIS1G_NS1J_17LinearCombinationIaiaiLNS_15FloatRoundStyleE2EEESH_S1I_JEEENS4_5SM1004TMEM4LOAD26SM100_TMEM_LOAD_16dp32b32xENS4_13SM90_TMA_LOADENS10_INS11_ILi2ELi4ELi3EEES14_NSR_INS5_IJS15_SF_EEENS5_IJSF_SC_EEEEEEENS4_39AutoVectorizingCopyWithAssumedAlignmentILi128EEENS4_14SM90_TMA_STOREES1Y_S20_S20_EEEvvEEEEvNT_6ParamsE,"aw",@nobits
	.sectionflags	@""
	.align	16
	.zero		1024


//--------------------- .nv.shared.reserved.0     --------------------------
	.section	.nv.shared.reserved.0,"aw",@nobits
	.weak		__nv_reservedSMEM_offset_0_alias
	.size		__nv_reservedSMEM_offset_0_alias, 0, 64
	.other		__nv_reservedSMEM_offset_0_alias,@"STO_CUDA_RESERVED_SHARED STV_DEFAULT"
__nv_reservedSMEM_offset_0_alias:
	.zero		0
.nv.shared.reserved.0:
	.zero		64
	.weak		__nv_reservedSMEM_tcgen05_partition
	.type		__nv_reservedSMEM_tcgen05_partition,@object
	.size		__nv_reservedSMEM_tcgen05_partition,(.L_0 - __nv_reservedSMEM_tcgen05_partition)
__nv_reservedSMEM_tcgen05_partition:
	.zero		32
.L_0:


//--------------------- .nv.global                --------------------------
	.section	.nv.global,"aw",@nobits
.nv.global:
	.type		_ZN40_INTERNAL_260e3854_4_k_cu_07fa4659_102324cute1_E,@object
	.size		_ZN40_INTERNAL_260e3854_4_k_cu_07fa4659_102324cute1_E,(_ZN40_INTERNAL_260e3854_4_k_cu_07fa4659_102324cuda3std3__45__cpo6cbeginE - _ZN40_INTERNAL_260e3854_4_k_cu_07fa4659_102324cute1_E)
_ZN40_INTERNAL_260e3854_4_k_cu_07fa4659_102324cute1_E:
	.zero		1
	.type		_ZN40_INTERNAL_260e3854_4_k_cu_07fa4659_102324cuda3std3__45__cpo6cbeginE,@object
	.size		_ZN40_INTERNAL_260e3854_4_k_cu_07fa4659_102324cuda3std3__45__cpo6cbeginE,(_ZN40_INTERNAL_260e3854_4_k_cu_07fa4659_102324cuda3std3__48in_placeE - _ZN40_INTERNAL_260e3854_4_k_cu_07fa4659_102324cuda3std3__45__cpo6cbeginE)
_ZN40_INTERNAL_260e3854_4_k_cu_07fa4659_102324cuda3std3__45__cpo6cbeginE:
	.zero		1
	.type		_ZN40_INTERNAL_260e3854_4_k_cu_07fa4659_102324cuda3std3__48in_placeE,@object
	.size		_ZN40_INTERNAL_260e3854_4_k_cu_07fa4659_102324cuda3std3__48in_placeE,(_ZN40_INTERNAL_260e3854_4_k_cu_07fa4659_102324cuda3std6ranges3__45__cpo9iter_moveE - _ZN40_INTERNAL_260e3854_4_k_cu_07fa4659_102324cuda3std3__48in_placeE)
_ZN40_INTERNAL_260e3854_4_k_cu_07fa4659_102324cuda3std3__48in_placeE:
	.zero		1
	.type		_ZN40_INTERNAL_260e3854_4_k_cu_07fa4659_102324cuda3std6ranges3__45__cpo9iter_moveE,@object
	.size		_ZN40_INTERNAL_260e3854_4_k_cu_07fa4659_102324cuda3std6ranges3__45__cpo9iter_moveE,(_ZN40_INTERNAL_260e3854_4_k_cu_07fa4659_102324cuda3std3__45__cpo5beginE - _ZN40_INTERNAL_260e3854_4_k_cu_07fa4659_102324cuda3std6ranges3__45__cpo9iter_moveE)
_ZN40_INTERNAL_260e3854_4_k_cu_07fa4659_102324cuda3std6ranges3__45__cpo9iter_moveE:
	.zero		1
	.type		_ZN40_INTERNAL_260e3854_4_k_cu_07fa4659_102324cuda3std3__45__cpo5beginE,@object
	.size		_ZN40_INTERNAL_260e3854_4_k_cu_07fa4659_102324cuda3std3__45__cpo5beginE,(_ZN40_INTERNAL_260e3854_4_k_cu_07fa4659_102324cuda3std3__442_GLOBAL__N__260e3854_4_k_cu_07fa4659_102326ignoreE - _ZN40_INTERNAL_260e3854_4_k_cu_07fa4659_102324cuda3std3__45__cpo5beginE)
_ZN40_INTERNAL_260e3854_4_k_cu_07fa4659_102324cuda3std3__45__cpo5beginE:
	.zero		1
	.type		_ZN40_INTERNAL_260e3854_4_k_cu_07fa4659_102324cuda3std3__442_GLOBAL__N__260e3854_4_k_cu_07fa4659_102326ignoreE,@object
	.size		_ZN40_INTERNAL_260e3854_4_k_cu_07fa4659_102324cuda3std3__442_GLOBAL__N__260e3854_4_k_cu_07fa4659_102326ignoreE,(_ZN40_INTERNAL_260e3854_4_k_cu_07fa4659_102324cute7productE - _ZN40_INTERNAL_260e3854_4_k_cu_07fa4659_102324cuda3std3__442_GLOBAL__N__260e3854_4_k_cu_07fa4659_102326ignoreE)
_ZN40_INTERNAL_260e3854_4_k_cu_07fa4659_102324cuda3std3__442_GLOBAL__N__260e3854_4_k_cu_07fa4659_102326ignoreE:
	.zero		1
	.type		_ZN40_INTERNAL_260e3854_4_k_cu_07fa4659_102324cute7productE,@object
	.size		_ZN40_INTERNAL_260e3854_4_k_cu_07fa4659_102324cute7productE,(_ZN40_INTERNAL_260e3854_4_k_cu_07fa4659_102324cuda3std3__45__cpo3endE - _ZN40_INTERNAL_260e3854_4_k_cu_07fa4659_102324cute7productE)
_ZN40_INTERNAL_260e3854_4_k_cu_07fa4659_102324cute7productE:
	.zero		1
	.type		_ZN40_INTERNAL_260e3854_4_k_cu_07fa4659_102324cuda3std3__45__cpo3endE,@object
	.size		_ZN40_INTERNAL_260e3854_4_k_cu_07fa4659_102324cuda3std3__45__cpo3endE,(_ZN40_INTERNAL_260e3854_4_k_cu_07fa4659_102324cuda3std3__419piecewise_constructE - _ZN40_INTERNAL_260e3854_4_k_cu_07fa4659_102324cuda3std3__45__cpo3endE)
_ZN40_INTERNAL_260e3854_4_k_cu_07fa4659_102324cuda3std3__45__cpo3endE:
	.zero		1
	.type		_ZN40_INTERNAL_260e3854_4_k_cu_07fa4659_102324cuda3std3__419piecewise_constructE,@object
	.size		_ZN40_INTERNAL_260e3854_4_k_cu_07fa4659_102324cuda3std3__419piecewise_constructE,(_ZN40_INTERNAL_260e3854_4_k_cu_07fa4659_102324cuda3std3__45__cpo4cendE - _ZN40_INTERNAL_260e3854_4_k_cu_07fa4659_102324cuda3std3__419piecewise_constructE)
_ZN40_INTERNAL_260e3854_4_k_cu_07fa4659_102324cuda3std3__419piecewise_constructE:
	.zero		1
	.type		_ZN40_INTERNAL_260e3854_4_k_cu_07fa4659_102324cuda3std3__45__cpo4cendE,@object
	.size		_ZN40_INTERNAL_260e3854_4_k_cu_07fa4659_102324cuda3std3__45__cpo4cendE,(_ZN40_INTERNAL_260e3854_4_k_cu_07fa4659_102324cuda3std6ranges3__45__cpo4swapE - _ZN40_INTERNAL_260e3854_4_k_cu_07fa4659_102324cuda3std3__45__cpo4cendE)
_ZN40_INTERNAL_260e3854_4_k_cu_07fa4659_102324cuda3std3__45__cpo4cendE:
	.zero		1
	.type		_ZN40_INTERNAL_260e3854_4_k_cu_07fa4659_102324cuda3std6ranges3__45__cpo4swapE,@object
	.size		_ZN40_INTERNAL_260e3854_4_k_cu_07fa4659_102324cuda3std6ranges3__45__cpo4swapE,(.L_10 - _ZN40_INTERNAL_260e3854_4_k_cu_07fa4659_102324cuda3std6ranges3__45__cpo4swapE)
_ZN40_INTERNAL_260e3854_4_k_cu_07fa4659_102324cuda3std6ranges3__45__cpo4swapE:
	.zero		1
.L_10:


//--------------------- .nv.constant0._ZN7cutlass13device_kernelINS_4gemm6kernel13GemmUniversalIN4cute5tupleIJiiiiEEENS1_10collective13CollectiveMmaINS1_35MainloopSm100TmaUmmaWarpSpecializedILi3ELi2ELi4ENS5_IJNS4_1CILi2EEESB_NSA_ILi1EEEEEEEENS5_IJNSA_ILi64EEESF_NSA_ILi32EEEEEEaNS5_IJlSC_lEEEaSI_NS4_8TiledMMAINS4_8MMA_AtomIJNS4_15SM100_MMA_S8_SSIaaiLi64ELi64ELNS4_4UMMA5MajorE0ELSN_0ELNSM_8SaturateE0EEEEEENS4_6LayoutINS5_IJSC_SC_SC_EEENS5_IJNSA_ILi0EEEST_ST_EEEEENS5_IJNS4_10UnderscoreESW_SW_EEEEENS4_23SM90_TMA_LOAD_MULTICASTENS4_14ComposedLayoutINS4_7SwizzleILi1ELi4ELi3EEENS4_18smem_ptr_flag_bitsILi8EEENSR_INS5_IJNSA_ILi8EEESG_EEENS5_IJSG_SC_EEEEEEEvNS4_8identityESZ_S19_vS1A_EENS_8epilogue10collective18CollectiveEpilogueINS1C_23Sm100TmaWarpSpecializedILi1ELi1ELi32ELb0ELb0EEEJSH_NS5_IJNSR_ISF_SC_EES1H_EEEaSI_aSI_NS1C_6fusion15FusionCallbacksIS1G_NS1J_17LinearCombinationIaiaiLNS_15FloatRoundStyleE2EEESH_S1I_JEEENS4_5SM1004TMEM4LOAD26SM100_TMEM_LOAD_16dp32b32xENS4_13SM90_TMA_LOADENS10_INS11_ILi2ELi4ELi3EEES14_NSR_INS5_IJS15_SF_EEENS5_IJSF_SC_EEEEEEENS4_39AutoVectorizingCopyWithAssumedAlignmentILi128EEENS4_14SM90_TMA_STOREES1Y_S20_S20_EEEvvEEEEvNT_6ParamsE --------------------------
	.section	.nv.constant0._ZN7cutlass13device_kernelINS_4gemm6kernel13GemmUniversalIN4cute5tupleIJiiiiEEENS1_10collective13CollectiveMmaINS1_35MainloopSm100TmaUmmaWarpSpecializedILi3ELi2ELi4ENS5_IJNS4_1CILi2EEESB_NSA_ILi1EEEEEEEENS5_IJNSA_ILi64EEESF_NSA_ILi32EEEEEEaNS5_IJlSC_lEEEaSI_NS4_8TiledMMAINS4_8MMA_AtomIJNS4_15SM100_MMA_S8_SSIaaiLi64ELi64ELNS4_4UMMA5MajorE0ELSN_0ELNSM_8SaturateE0EEEEEENS4_6LayoutINS5_IJSC_SC_SC_EEENS5_IJNSA_ILi0EEEST_ST_EEEEENS5_IJNS4_10UnderscoreESW_SW_EEEEENS4_23SM90_TMA_LOAD_MULTICASTENS4_14ComposedLayoutINS4_7SwizzleILi1ELi4ELi3EEENS4_18smem_ptr_flag_bitsILi8EEENSR_INS5_IJNSA_ILi8EEESG_EEENS5_IJSG_SC_EEEEEEEvNS4_8identityESZ_S19_vS1A_EENS_8epilogue10collective18CollectiveEpilogueINS1C_23Sm100TmaWarpSpecializedILi1ELi1ELi32ELb0ELb0EEEJSH_NS5_IJNSR_ISF_SC_EES1H_EEEaSI_aSI_NS1C_6fusion15FusionCallbacksIS1G_NS1J_17LinearCombinationIaiaiLNS_15FloatRoundStyleE2EEESH_S1I_JEEENS4_5SM1004TMEM4LOAD26SM100_TMEM_LOAD_16dp32b32xENS4_13SM90_TMA_LOADENS10_INS11_ILi2ELi4ELi3EEES14_NSR_INS5_IJS15_SF_EEENS5_IJSF_SC_EEEEEEENS4_39AutoVectorizingCopyWithAssumedAlignmentILi128EEENS4_14SM90_TMA_STOREES1Y_S20_S20_EEEvvEEEEvNT_6ParamsE,"a",@progbits
	.sectionflags	@""
	.align	4
.nv.constant0._ZN7cutlass13device_kernelINS_4gemm6kernel13GemmUniversalIN4cute5tupleIJiiiiEEENS1_10collective13CollectiveMmaINS1_35MainloopSm100TmaUmmaWarpSpecializedILi3ELi2ELi4ENS5_IJNS4_1CILi2EEESB_NSA_ILi1EEEEEEEENS5_IJNSA_ILi64EEESF_NSA_ILi32EEEEEEaNS5_IJlSC_lEEEaSI_NS4_8TiledMMAINS4_8MMA_AtomIJNS4_15SM100_MMA_S8_SSIaaiLi64ELi64ELNS4_4UMMA5MajorE0ELSN_0ELNSM_8SaturateE0EEEEEENS4_6LayoutINS5_IJSC_SC_SC_EEENS5_IJNSA_ILi0EEEST_ST_EEEEENS5_IJNS4_10UnderscoreESW_SW_EEEEENS4_23SM90_TMA_LOAD_MULTICASTENS4_14ComposedLayoutINS4_7SwizzleILi1ELi4ELi3EEENS4_18smem_ptr_flag_bitsILi8EEENSR_INS5_IJNSA_ILi8EEESG_EEENS5_IJSG_SC_EEEEEEEvNS4_8identityESZ_S19_vS1A_EENS_8epilogue10collective18CollectiveEpilogueINS1C_23Sm100TmaWarpSpecializedILi1ELi1ELi32ELb0ELb0EEEJSH_NS5_IJNSR_ISF_SC_EES1H_EEEaSI_aSI_NS1C_6fusion15FusionCallbacksIS1G_NS1J_17LinearCombinationIaiaiLNS_15FloatRoundStyleE2EEESH_S1I_JEEENS4_5SM1004TMEM4LOAD26SM100_TMEM_LOAD_16dp32b32xENS4_13SM90_TMA_LOADENS10_INS11_ILi2ELi4ELi3EEES14_NSR_INS5_IJS15_SF_EEENS5_IJSF_SC_EEEEEEENS4_39AutoVectorizingCopyWithAssumedAlignmentILi128EEENS4_14SM90_TMA_STOREES1Y_S20_S20_EEEvvEEEEvNT_6ParamsE:
	.zero		2944


//--------------------- SYMBOLS --------------------------

	.type		.nv.reservedSmem.offset0,@object
	.size		.nv.reservedSmem.offset0,0x4
	.type		.nv.reservedSmem.cap,@object
	.size		.nv.reservedSmem.cap,0x4
	.type		__assertfail,@function
